//
// Generated by NVIDIA NVVM Compiler
//
// Compiler Build ID: CL-36424714
// Cuda compilation tools, release 13.0, V13.0.88
// Based on NVVM 20.0.0
//

.version 9.0
.target sm_100
.address_size 64

	// .globl	bollinger_bands_sma_prefix_f32

.visible .entry bollinger_bands_sma_prefix_f32(
	.param .u64 .ptr .align 1 bollinger_bands_sma_prefix_f32_param_0,
	.param .u64 .ptr .align 1 bollinger_bands_sma_prefix_f32_param_1,
	.param .u64 .ptr .align 1 bollinger_bands_sma_prefix_f32_param_2,
	.param .u64 .ptr .align 1 bollinger_bands_sma_prefix_f32_param_3,
	.param .u32 bollinger_bands_sma_prefix_f32_param_4,
	.param .u32 bollinger_bands_sma_prefix_f32_param_5,
	.param .u64 .ptr .align 1 bollinger_bands_sma_prefix_f32_param_6,
	.param .u64 .ptr .align 1 bollinger_bands_sma_prefix_f32_param_7,
	.param .u64 .ptr .align 1 bollinger_bands_sma_prefix_f32_param_8,
	.param .u32 bollinger_bands_sma_prefix_f32_param_9,
	.param .u64 .ptr .align 1 bollinger_bands_sma_prefix_f32_param_10,
	.param .u64 .ptr .align 1 bollinger_bands_sma_prefix_f32_param_11,
	.param .u64 .ptr .align 1 bollinger_bands_sma_prefix_f32_param_12
)
{
	.reg .pred 	%p<10>;
	.reg .b32 	%r<28>;
	.reg .b32 	%f<207>;
	.reg .b64 	%rd<66>;
	.reg .b64 	%fd<9>;

	ld.param.u64 	%rd14, [bollinger_bands_sma_prefix_f32_param_1];
	ld.param.u64 	%rd15, [bollinger_bands_sma_prefix_f32_param_2];
	ld.param.u64 	%rd16, [bollinger_bands_sma_prefix_f32_param_3];
	ld.param.u32 	%r12, [bollinger_bands_sma_prefix_f32_param_4];
	ld.param.u32 	%r14, [bollinger_bands_sma_prefix_f32_param_9];
	ld.param.u64 	%rd17, [bollinger_bands_sma_prefix_f32_param_11];
	cvta.to.global.u64 	%rd1, %rd17;
	cvta.to.global.u64 	%rd2, %rd15;
	cvta.to.global.u64 	%rd3, %rd14;
	cvta.to.global.u64 	%rd4, %rd16;
	mov.u32 	%r1, %ctaid.y;
	setp.ge.s32 	%p1, %r1, %r14;
	@%p1 bra 	$L__BB0_11;
	ld.param.u64 	%rd59, [bollinger_bands_sma_prefix_f32_param_6];
	cvta.to.global.u64 	%rd18, %rd59;
	mul.wide.u32 	%rd19, %r1, 4;
	add.s64 	%rd20, %rd18, %rd19;
	ld.global.nc.u32 	%r2, [%rd20];
	cvt.u64.u32 	%rd5, %r2;
	setp.lt.s32 	%p2, %r2, 1;
	@%p2 bra 	$L__BB0_11;
	ld.param.u32 	%r25, [bollinger_bands_sma_prefix_f32_param_5];
	cvt.u32.u64 	%r15, %rd5;
	add.s32 	%r16, %r25, %r15;
	add.s32 	%r3, %r16, -1;
	mul.lo.s32 	%r4, %r12, %r1;
	cvt.rn.f32.u32 	%f14, %r15;
	rcp.rn.f32 	%f1, %f14;
	mul.wide.s32 	%rd21, %r25, 4;
	add.s64 	%rd22, %rd4, %rd21;
	ld.global.nc.u32 	%r5, [%rd22];
	mov.u32 	%r17, %ctaid.x;
	mov.u32 	%r18, %ntid.x;
	mov.u32 	%r19, %tid.x;
	mad.lo.s32 	%r26, %r17, %r18, %r19;
	mov.u32 	%r20, %nctaid.x;
	mul.lo.s32 	%r7, %r20, %r18;
	setp.ge.s32 	%p3, %r26, %r12;
	@%p3 bra 	$L__BB0_11;
	ld.param.u64 	%rd61, [bollinger_bands_sma_prefix_f32_param_8];
	ld.param.u64 	%rd60, [bollinger_bands_sma_prefix_f32_param_7];
	mul.wide.s32 	%rd23, %r12, 4;
	add.s64 	%rd24, %rd4, %rd23;
	ld.global.nc.u32 	%r21, [%rd24];
	setp.eq.s32 	%p4, %r21, %r5;
	cvta.to.global.u64 	%rd25, %rd60;
	add.s64 	%rd6, %rd25, %rd19;
	cvta.to.global.u64 	%rd27, %rd61;
	add.s64 	%rd7, %rd27, %rd19;
	@%p4 bra 	$L__BB0_4;
	bra.uni 	$L__BB0_7;
$L__BB0_4:
	setp.lt.s32 	%p8, %r26, %r3;
	mov.f32 	%f201, 0f7FFFFFFF;
	mov.f32 	%f202, %f201;
	mov.f32 	%f203, %f201;
	@%p8 bra 	$L__BB0_6;
	cvt.s64.s32 	%rd44, %r26;
	mul.wide.s32 	%rd45, %r26, 8;
	add.s64 	%rd46, %rd3, %rd45;
	ld.global.nc.v2.f32 	{%f108, %f109}, [%rd46+8];
	sub.s64 	%rd48, %rd44, %rd5;
	shl.b64 	%rd49, %rd48, 3;
	add.s64 	%rd50, %rd3, %rd49;
	ld.global.nc.v2.f32 	{%f110, %f111}, [%rd50+8];
	neg.f32 	%f112, %f110;
	sub.f32 	%f113, %f108, %f110;
	sub.f32 	%f114, %f113, %f108;
	sub.f32 	%f115, %f113, %f114;
	sub.f32 	%f116, %f108, %f115;
	sub.f32 	%f117, %f112, %f114;
	add.f32 	%f118, %f117, %f116;
	sub.f32 	%f119, %f109, %f111;
	add.f32 	%f120, %f119, %f118;
	add.f32 	%f121, %f113, %f120;
	sub.f32 	%f122, %f121, %f113;
	sub.f32 	%f123, %f121, %f122;
	sub.f32 	%f124, %f113, %f123;
	sub.f32 	%f125, %f120, %f122;
	add.f32 	%f126, %f125, %f124;
	add.s64 	%rd51, %rd2, %rd45;
	ld.global.nc.v2.f32 	{%f127, %f128}, [%rd51+8];
	add.s64 	%rd52, %rd2, %rd49;
	ld.global.nc.v2.f32 	{%f129, %f130}, [%rd52+8];
	neg.f32 	%f131, %f129;
	sub.f32 	%f132, %f127, %f129;
	sub.f32 	%f133, %f132, %f127;
	sub.f32 	%f134, %f132, %f133;
	sub.f32 	%f135, %f127, %f134;
	sub.f32 	%f136, %f131, %f133;
	add.f32 	%f137, %f136, %f135;
	sub.f32 	%f138, %f128, %f130;
	add.f32 	%f139, %f138, %f137;
	add.f32 	%f140, %f132, %f139;
	sub.f32 	%f141, %f140, %f132;
	sub.f32 	%f142, %f140, %f141;
	sub.f32 	%f143, %f132, %f142;
	sub.f32 	%f144, %f139, %f141;
	add.f32 	%f145, %f144, %f143;
	mul.f32 	%f146, %f1, %f121;
	neg.f32 	%f147, %f146;
	fma.rn.f32 	%f148, %f121, %f1, %f147;
	fma.rn.f32 	%f149, %f1, %f126, %f148;
	add.f32 	%f150, %f146, %f149;
	sub.f32 	%f151, %f150, %f146;
	sub.f32 	%f152, %f150, %f151;
	sub.f32 	%f153, %f146, %f152;
	sub.f32 	%f154, %f149, %f151;
	add.f32 	%f155, %f154, %f153;
	mul.f32 	%f156, %f1, %f140;
	neg.f32 	%f157, %f156;
	fma.rn.f32 	%f158, %f140, %f1, %f157;
	fma.rn.f32 	%f159, %f1, %f145, %f158;
	add.f32 	%f160, %f156, %f159;
	sub.f32 	%f161, %f160, %f156;
	sub.f32 	%f162, %f160, %f161;
	sub.f32 	%f163, %f156, %f162;
	sub.f32 	%f164, %f159, %f161;
	add.f32 	%f165, %f164, %f163;
	mul.f32 	%f166, %f150, %f150;
	neg.f32 	%f167, %f166;
	fma.rn.f32 	%f168, %f150, %f150, %f167;
	mul.f32 	%f169, %f150, %f155;
	fma.rn.f32 	%f170, %f150, %f155, %f169;
	add.f32 	%f171, %f168, %f170;
	fma.rn.f32 	%f172, %f155, %f155, %f171;
	add.f32 	%f173, %f166, %f172;
	sub.f32 	%f174, %f173, %f166;
	sub.f32 	%f175, %f174, %f173;
	add.f32 	%f176, %f166, %f175;
	sub.f32 	%f177, %f172, %f174;
	add.f32 	%f178, %f177, %f176;
	neg.f32 	%f179, %f173;
	sub.f32 	%f180, %f160, %f173;
	sub.f32 	%f181, %f180, %f160;
	sub.f32 	%f182, %f180, %f181;
	sub.f32 	%f183, %f160, %f182;
	sub.f32 	%f184, %f179, %f181;
	add.f32 	%f185, %f184, %f183;
	sub.f32 	%f186, %f165, %f178;
	add.f32 	%f187, %f185, %f186;
	add.f32 	%f188, %f180, %f187;
	sub.f32 	%f189, %f188, %f180;
	sub.f32 	%f190, %f188, %f189;
	sub.f32 	%f191, %f180, %f190;
	sub.f32 	%f192, %f187, %f189;
	add.f32 	%f193, %f192, %f191;
	cvt.f64.f32 	%fd5, %f188;
	cvt.f64.f32 	%fd6, %f193;
	add.f64 	%fd7, %fd5, %fd6;
	sqrt.rn.f64 	%fd8, %fd7;
	cvt.rn.f32.f64 	%f194, %fd8;
	add.f32 	%f202, %f150, %f155;
	ld.global.nc.f32 	%f195, [%rd6];
	fma.rn.f32 	%f201, %f195, %f194, %f202;
	ld.global.nc.f32 	%f196, [%rd7];
	mul.f32 	%f197, %f196, %f194;
	sub.f32 	%f203, %f202, %f197;
$L__BB0_6:
	ld.param.u64 	%rd65, [bollinger_bands_sma_prefix_f32_param_12];
	ld.param.u64 	%rd63, [bollinger_bands_sma_prefix_f32_param_10];
	add.s32 	%r24, %r26, %r4;
	cvta.to.global.u64 	%rd53, %rd63;
	mul.wide.s32 	%rd54, %r24, 4;
	add.s64 	%rd55, %rd53, %rd54;
	st.global.f32 	[%rd55], %f201;
	add.s64 	%rd56, %rd1, %rd54;
	st.global.f32 	[%rd56], %f202;
	cvta.to.global.u64 	%rd57, %rd65;
	add.s64 	%rd58, %rd57, %rd54;
	st.global.f32 	[%rd58], %f203;
	add.s32 	%r26, %r26, %r7;
	setp.lt.s32 	%p9, %r26, %r12;
	@%p9 bra 	$L__BB0_4;
	bra.uni 	$L__BB0_11;
$L__BB0_7:
	setp.lt.s32 	%p5, %r26, %r3;
	mov.f32 	%f204, 0f7FFFFFFF;
	mov.f32 	%f205, 0f7FFFFFFF;
	mov.f32 	%f206, 0f7FFFFFFF;
	@%p5 bra 	$L__BB0_10;
	cvt.s64.s32 	%rd8, %r26;
	mul.wide.s32 	%rd28, %r26, 4;
	add.s64 	%rd29, %rd4, %rd28;
	ld.global.nc.u32 	%r22, [%rd29+4];
	setp.ne.s32 	%p6, %r22, %r5;
	@%p6 bra 	$L__BB0_10;
	cvt.u64.u32 	%rd30, %r2;
	shl.b64 	%rd31, %rd8, 3;
	add.s64 	%rd32, %rd3, %rd31;
	ld.global.nc.v2.f32 	{%f17, %f18}, [%rd32+8];
	sub.s64 	%rd33, %rd8, %rd30;
	shl.b64 	%rd34, %rd33, 3;
	add.s64 	%rd35, %rd3, %rd34;
	ld.global.nc.v2.f32 	{%f19, %f20}, [%rd35+8];
	neg.f32 	%f21, %f19;
	sub.f32 	%f22, %f17, %f19;
	sub.f32 	%f23, %f22, %f17;
	sub.f32 	%f24, %f22, %f23;
	sub.f32 	%f25, %f17, %f24;
	sub.f32 	%f26, %f21, %f23;
	add.f32 	%f27, %f26, %f25;
	sub.f32 	%f28, %f18, %f20;
	add.f32 	%f29, %f28, %f27;
	add.f32 	%f30, %f22, %f29;
	sub.f32 	%f31, %f30, %f22;
	sub.f32 	%f32, %f30, %f31;
	sub.f32 	%f33, %f22, %f32;
	sub.f32 	%f34, %f29, %f31;
	add.f32 	%f35, %f34, %f33;
	add.s64 	%rd36, %rd2, %rd31;
	ld.global.nc.v2.f32 	{%f36, %f37}, [%rd36+8];
	add.s64 	%rd37, %rd2, %rd34;
	ld.global.nc.v2.f32 	{%f38, %f39}, [%rd37+8];
	neg.f32 	%f40, %f38;
	sub.f32 	%f41, %f36, %f38;
	sub.f32 	%f42, %f41, %f36;
	sub.f32 	%f43, %f41, %f42;
	sub.f32 	%f44, %f36, %f43;
	sub.f32 	%f45, %f40, %f42;
	add.f32 	%f46, %f45, %f44;
	sub.f32 	%f47, %f37, %f39;
	add.f32 	%f48, %f47, %f46;
	add.f32 	%f49, %f41, %f48;
	sub.f32 	%f50, %f49, %f41;
	sub.f32 	%f51, %f49, %f50;
	sub.f32 	%f52, %f41, %f51;
	sub.f32 	%f53, %f48, %f50;
	add.f32 	%f54, %f53, %f52;
	mul.f32 	%f55, %f1, %f30;
	neg.f32 	%f56, %f55;
	fma.rn.f32 	%f57, %f30, %f1, %f56;
	fma.rn.f32 	%f58, %f1, %f35, %f57;
	add.f32 	%f59, %f55, %f58;
	sub.f32 	%f60, %f59, %f55;
	sub.f32 	%f61, %f59, %f60;
	sub.f32 	%f62, %f55, %f61;
	sub.f32 	%f63, %f58, %f60;
	add.f32 	%f64, %f63, %f62;
	mul.f32 	%f65, %f1, %f49;
	neg.f32 	%f66, %f65;
	fma.rn.f32 	%f67, %f49, %f1, %f66;
	fma.rn.f32 	%f68, %f1, %f54, %f67;
	add.f32 	%f69, %f65, %f68;
	sub.f32 	%f70, %f69, %f65;
	sub.f32 	%f71, %f69, %f70;
	sub.f32 	%f72, %f65, %f71;
	sub.f32 	%f73, %f68, %f70;
	add.f32 	%f74, %f73, %f72;
	mul.f32 	%f75, %f59, %f59;
	neg.f32 	%f76, %f75;
	fma.rn.f32 	%f77, %f59, %f59, %f76;
	mul.f32 	%f78, %f59, %f64;
	fma.rn.f32 	%f79, %f59, %f64, %f78;
	add.f32 	%f80, %f77, %f79;
	fma.rn.f32 	%f81, %f64, %f64, %f80;
	add.f32 	%f82, %f75, %f81;
	sub.f32 	%f83, %f82, %f75;
	sub.f32 	%f84, %f83, %f82;
	add.f32 	%f85, %f75, %f84;
	sub.f32 	%f86, %f81, %f83;
	add.f32 	%f87, %f86, %f85;
	neg.f32 	%f88, %f82;
	sub.f32 	%f89, %f69, %f82;
	sub.f32 	%f90, %f89, %f69;
	sub.f32 	%f91, %f89, %f90;
	sub.f32 	%f92, %f69, %f91;
	sub.f32 	%f93, %f88, %f90;
	add.f32 	%f94, %f93, %f92;
	sub.f32 	%f95, %f74, %f87;
	add.f32 	%f96, %f94, %f95;
	add.f32 	%f97, %f89, %f96;
	sub.f32 	%f98, %f97, %f89;
	sub.f32 	%f99, %f97, %f98;
	sub.f32 	%f100, %f89, %f99;
	sub.f32 	%f101, %f96, %f98;
	add.f32 	%f102, %f101, %f100;
	cvt.f64.f32 	%fd1, %f97;
	cvt.f64.f32 	%fd2, %f102;
	add.f64 	%fd3, %fd1, %fd2;
	sqrt.rn.f64 	%fd4, %fd3;
	cvt.rn.f32.f64 	%f103, %fd4;
	add.f32 	%f205, %f59, %f64;
	ld.global.nc.f32 	%f104, [%rd6];
	fma.rn.f32 	%f204, %f104, %f103, %f205;
	ld.global.nc.f32 	%f105, [%rd7];
	mul.f32 	%f106, %f105, %f103;
	sub.f32 	%f206, %f205, %f106;
$L__BB0_10:
	ld.param.u64 	%rd64, [bollinger_bands_sma_prefix_f32_param_12];
	ld.param.u64 	%rd62, [bollinger_bands_sma_prefix_f32_param_10];
	add.s32 	%r23, %r26, %r4;
	cvta.to.global.u64 	%rd38, %rd62;
	mul.wide.s32 	%rd39, %r23, 4;
	add.s64 	%rd40, %rd38, %rd39;
	st.global.f32 	[%rd40], %f204;
	add.s64 	%rd41, %rd1, %rd39;
	st.global.f32 	[%rd41], %f205;
	cvta.to.global.u64 	%rd42, %rd64;
	add.s64 	%rd43, %rd42, %rd39;
	st.global.f32 	[%rd43], %f206;
	add.s32 	%r26, %r26, %r7;
	setp.lt.s32 	%p7, %r26, %r12;
	@%p7 bra 	$L__BB0_7;
$L__BB0_11:
	ret;

}
	// .globl	bollinger_bands_many_series_one_param_f32
.visible .entry bollinger_bands_many_series_one_param_f32(
	.param .u64 .ptr .align 1 bollinger_bands_many_series_one_param_f32_param_0,
	.param .u64 .ptr .align 1 bollinger_bands_many_series_one_param_f32_param_1,
	.param .u64 .ptr .align 1 bollinger_bands_many_series_one_param_f32_param_2,
	.param .u32 bollinger_bands_many_series_one_param_f32_param_3,
	.param .f32 bollinger_bands_many_series_one_param_f32_param_4,
	.param .f32 bollinger_bands_many_series_one_param_f32_param_5,
	.param .u32 bollinger_bands_many_series_one_param_f32_param_6,
	.param .u32 bollinger_bands_many_series_one_param_f32_param_7,
	.param .u64 .ptr .align 1 bollinger_bands_many_series_one_param_f32_param_8,
	.param .u64 .ptr .align 1 bollinger_bands_many_series_one_param_f32_param_9,
	.param .u64 .ptr .align 1 bollinger_bands_many_series_one_param_f32_param_10,
	.param .u64 .ptr .align 1 bollinger_bands_many_series_one_param_f32_param_11
)
{
	.reg .pred 	%p<10>;
	.reg .b32 	%r<28>;
	.reg .b32 	%f<56>;
	.reg .b64 	%rd<38>;
	.reg .b64 	%fd<15>;

	ld.param.u64 	%rd11, [bollinger_bands_many_series_one_param_f32_param_2];
	ld.param.u32 	%r12, [bollinger_bands_many_series_one_param_f32_param_3];
	ld.param.u32 	%r13, [bollinger_bands_many_series_one_param_f32_param_6];
	ld.param.u32 	%r14, [bollinger_bands_many_series_one_param_f32_param_7];
	ld.param.u64 	%rd7, [bollinger_bands_many_series_one_param_f32_param_8];
	cvta.to.global.u64 	%rd1, %rd11;
	mov.u32 	%r1, %ctaid.y;
	setp.ge.s32 	%p1, %r1, %r13;
	setp.lt.s32 	%p2, %r12, 1;
	or.pred  	%p3, %p2, %p1;
	@%p3 bra 	$L__BB1_8;
	cvta.to.global.u64 	%rd12, %rd7;
	mul.wide.u32 	%rd13, %r1, 4;
	add.s64 	%rd14, %rd12, %rd13;
	ld.global.nc.u32 	%r2, [%rd14];
	mad.lo.s32 	%r15, %r2, %r13, %r1;
	mul.wide.s32 	%rd15, %r15, 4;
	add.s64 	%rd16, %rd1, %rd15;
	ld.global.nc.u32 	%r3, [%rd16];
	mov.u32 	%r16, %ctaid.x;
	mov.u32 	%r4, %ntid.x;
	mov.u32 	%r17, %tid.x;
	mad.lo.s32 	%r27, %r16, %r4, %r17;
	setp.ge.s32 	%p4, %r27, %r14;
	@%p4 bra 	$L__BB1_8;
	ld.param.u64 	%rd36, [bollinger_bands_many_series_one_param_f32_param_10];
	ld.param.u64 	%rd34, [bollinger_bands_many_series_one_param_f32_param_1];
	ld.param.u64 	%rd33, [bollinger_bands_many_series_one_param_f32_param_0];
	mad.lo.s32 	%r18, %r14, %r13, %r1;
	mul.wide.s32 	%rd17, %r18, 4;
	add.s64 	%rd18, %rd1, %rd17;
	ld.global.nc.u32 	%r6, [%rd18];
	cvta.to.global.u64 	%rd2, %rd34;
	cvta.to.global.u64 	%rd3, %rd33;
	cvt.rn.f64.u32 	%fd2, %r12;
	rcp.rn.f64 	%fd1, %fd2;
	cvta.to.global.u64 	%rd4, %rd36;
	mov.u32 	%r19, %nctaid.x;
	mul.lo.s32 	%r7, %r19, %r4;
	add.s32 	%r20, %r12, %r2;
	add.s32 	%r8, %r20, -1;
$L__BB1_3:
	mad.lo.s32 	%r10, %r27, %r13, %r1;
	setp.lt.s32 	%p5, %r27, %r8;
	mov.f32 	%f53, 0f7FFFFFFF;
	mov.f32 	%f54, %f53;
	mov.f32 	%f55, %f53;
	@%p5 bra 	$L__BB1_7;
	setp.eq.s32 	%p6, %r6, %r3;
	@%p6 bra 	$L__BB1_6;
	add.s32 	%r21, %r10, %r13;
	mul.wide.s32 	%rd19, %r21, 4;
	add.s64 	%rd20, %rd1, %rd19;
	ld.global.nc.u32 	%r22, [%rd20];
	setp.ne.s32 	%p7, %r22, %r3;
	mov.f32 	%f54, %f53;
	mov.f32 	%f55, %f53;
	@%p7 bra 	$L__BB1_7;
$L__BB1_6:
	ld.param.f32 	%f52, [bollinger_bands_many_series_one_param_f32_param_5];
	ld.param.f32 	%f51, [bollinger_bands_many_series_one_param_f32_param_4];
	add.s32 	%r23, %r10, %r13;
	sub.s32 	%r24, %r27, %r12;
	mad.lo.s32 	%r25, %r13, %r24, %r13;
	add.s32 	%r26, %r25, %r1;
	mul.wide.s32 	%rd21, %r23, 8;
	add.s64 	%rd22, %rd3, %rd21;
	ld.global.nc.v2.f32 	{%f11, %f12}, [%rd22];
	mul.wide.s32 	%rd23, %r26, 8;
	add.s64 	%rd24, %rd3, %rd23;
	ld.global.nc.v2.f32 	{%f13, %f14}, [%rd24];
	neg.f32 	%f15, %f13;
	sub.f32 	%f16, %f11, %f13;
	sub.f32 	%f17, %f16, %f11;
	sub.f32 	%f18, %f16, %f17;
	sub.f32 	%f19, %f11, %f18;
	sub.f32 	%f20, %f15, %f17;
	add.f32 	%f21, %f20, %f19;
	sub.f32 	%f22, %f12, %f14;
	add.f32 	%f23, %f22, %f21;
	add.f32 	%f24, %f16, %f23;
	sub.f32 	%f25, %f24, %f16;
	sub.f32 	%f26, %f24, %f25;
	sub.f32 	%f27, %f16, %f26;
	sub.f32 	%f28, %f23, %f25;
	add.f32 	%f29, %f28, %f27;
	add.s64 	%rd25, %rd2, %rd21;
	ld.global.nc.v2.f32 	{%f30, %f31}, [%rd25];
	add.s64 	%rd26, %rd2, %rd23;
	ld.global.nc.v2.f32 	{%f32, %f33}, [%rd26];
	neg.f32 	%f34, %f32;
	sub.f32 	%f35, %f30, %f32;
	sub.f32 	%f36, %f35, %f30;
	sub.f32 	%f37, %f35, %f36;
	sub.f32 	%f38, %f30, %f37;
	sub.f32 	%f39, %f34, %f36;
	add.f32 	%f40, %f39, %f38;
	sub.f32 	%f41, %f31, %f33;
	add.f32 	%f42, %f41, %f40;
	add.f32 	%f43, %f35, %f42;
	sub.f32 	%f44, %f43, %f35;
	sub.f32 	%f45, %f43, %f44;
	sub.f32 	%f46, %f35, %f45;
	sub.f32 	%f47, %f42, %f44;
	add.f32 	%f48, %f47, %f46;
	cvt.f64.f32 	%fd3, %f24;
	cvt.f64.f32 	%fd4, %f29;
	add.f64 	%fd5, %fd3, %fd4;
	cvt.f64.f32 	%fd6, %f43;
	cvt.f64.f32 	%fd7, %f48;
	add.f64 	%fd8, %fd6, %fd7;
	mul.f64 	%fd9, %fd1, %fd5;
	mul.f64 	%fd10, %fd1, %fd8;
	mul.f64 	%fd11, %fd9, %fd9;
	sub.f64 	%fd12, %fd10, %fd11;
	setp.lt.f64 	%p8, %fd12, 0d0000000000000000;
	selp.f64 	%fd13, 0d0000000000000000, %fd12, %p8;
	sqrt.rn.f64 	%fd14, %fd13;
	cvt.rn.f32.f64 	%f49, %fd14;
	cvt.rn.f32.f64 	%f54, %fd9;
	fma.rn.f32 	%f53, %f51, %f49, %f54;
	mul.f32 	%f50, %f52, %f49;
	sub.f32 	%f55, %f54, %f50;
$L__BB1_7:
	ld.param.u64 	%rd37, [bollinger_bands_many_series_one_param_f32_param_11];
	ld.param.u64 	%rd35, [bollinger_bands_many_series_one_param_f32_param_9];
	cvta.to.global.u64 	%rd27, %rd35;
	mul.wide.s32 	%rd28, %r10, 4;
	add.s64 	%rd29, %rd27, %rd28;
	st.global.f32 	[%rd29], %f53;
	add.s64 	%rd30, %rd4, %rd28;
	st.global.f32 	[%rd30], %f54;
	cvta.to.global.u64 	%rd31, %rd37;
	add.s64 	%rd32, %rd31, %rd28;
	st.global.f32 	[%rd32], %f55;
	add.s32 	%r27, %r27, %r7;
	setp.lt.s32 	%p9, %r27, %r14;
	@%p9 bra 	$L__BB1_3;
$L__BB1_8:
	ret;

}


// ===== COMPILED SASS (sm_100) =====

	.target	sm_100

	.elftype	@"ET_EXEC"


//--------------------- .note.nv.tkinfo           --------------------------
	.section	.note.nv.tkinfo,"",@"SHT_NOTE"
	.sectionflags	@"SHF_NOTE_NV_TKINFO"
	.tkinfo
        /*0018*/ 	.word	0x00000002
        /*0030*/ 	.string	""
        /*0030*/ 	.string	"ptxas"
        /*0030*/ 	.string	"Cuda compilation tools, release 13.0, V13.0.88"
        /*0030*/ 	.string	"Build cuda_13.0.r13.0/compiler.36424714_0"
        /*0030*/ 	.string	"-arch sm_100 -m 64 "



//--------------------- .note.nv.cuinfo           --------------------------
	.section	.note.nv.cuinfo,"",@"SHT_NOTE"
	.sectionflags	@"SHF_NOTE_NV_CUINFO"
        /*0018*/ 	.short	0x0002
        /*001a*/ 	.short	0x0064
        /*001c*/ 	.short	0x0082
	.zero		2


//--------------------- .nv.info                  --------------------------
	.section	.nv.info,"",@"SHT_CUDA_INFO"
	.align	4


	//----- nvinfo : EIATTR_REGCOUNT
	.align		4
        /*0000*/ 	.byte	0x04, 0x2f
        /*0002*/ 	.short	(.L_1 - .L_0)
	.align		4
.L_0:
        /*0004*/ 	.word	index@(bollinger_bands_sma_prefix_f32)
        /*0008*/ 	.word	0x00000020


	//----- nvinfo : EIATTR_FRAME_SIZE
	.align		4
.L_1:
        /*000c*/ 	.byte	0x04, 0x11
        /*000e*/ 	.short	(.L_3 - .L_2)
	.align		4
.L_2:
        /*0010*/ 	.word	index@($__internal_3_$__cuda_sm20_rcp_rn_f32_slowpath)
        /*0014*/ 	.word	0x00000000


	//----- nvinfo : EIATTR_FRAME_SIZE
	.align		4
.L_3:
        /*0018*/ 	.byte	0x04, 0x11
        /*001a*/ 	.short	(.L_5 - .L_4)
	.align		4
.L_4:
        /*001c*/ 	.word	index@($__internal_2_$__cuda_sm20_dsqrt_rn_f64_mediumpath_v1)
        /*0020*/ 	.word	0x00000000


	//----- nvinfo : EIATTR_FRAME_SIZE
	.align		4
.L_5:
        /*0024*/ 	.byte	0x04, 0x11
        /*0026*/ 	.short	(.L_7 - .L_6)
	.align		4
.L_6:
        /*0028*/ 	.word	index@(bollinger_bands_sma_prefix_f32)
        /*002c*/ 	.word	0x00000000


	//----- nvinfo : EIATTR_REGCOUNT
	.align		4
.L_7:
        /*0030*/ 	.byte	0x04, 0x2f
        /*0032*/ 	.short	(.L_9 - .L_8)
	.align		4
.L_8:
        /*0034*/ 	.word	index@(bollinger_bands_many_series_one_param_f32)
        /*0038*/ 	.word	0x0000001f


	//----- nvinfo : EIATTR_FRAME_SIZE
	.align		4
.L_9:
        /*003c*/ 	.byte	0x04, 0x11
        /*003e*/ 	.short	(.L_11 - .L_10)
	.align		4
.L_10:
        /*0040*/ 	.word	index@($__internal_1_$__cuda_sm20_dsqrt_rn_f64_mediumpath_v1)
        /*0044*/ 	.word	0x00000000


	//----- nvinfo : EIATTR_FRAME_SIZE
	.align		4
.L_11:
        /*0048*/ 	.byte	0x04, 0x11
        /*004a*/ 	.short	(.L_13 - .L_12)
	.align		4
.L_12:
        /*004c*/ 	.word	index@($__internal_0_$__cuda_sm20_dblrcp_rn_slowpath_v3)
        /*0050*/ 	.word	0x00000000


	//----- nvinfo : EIATTR_FRAME_SIZE
	.align		4
.L_13:
        /*0054*/ 	.byte	0x04, 0x11
        /*0056*/ 	.short	(.L_15 - .L_14)
	.align		4
.L_14:
        /*0058*/ 	.word	index@(bollinger_bands_many_series_one_param_f32)
        /*005c*/ 	.word	0x00000000


	//----- nvinfo : EIATTR_MIN_STACK_SIZE
	.align		4
.L_15:
        /*0060*/ 	.byte	0x04, 0x12
        /*0062*/ 	.short	(.L_17 - .L_16)
	.align		4
.L_16:
        /*0064*/ 	.word	index@(bollinger_bands_many_series_one_param_f32)
        /*0068*/ 	.word	0x00000000


	//----- nvinfo : EIATTR_MIN_STACK_SIZE
	.align		4
.L_17:
        /*006c*/ 	.byte	0x04, 0x12
        /*006e*/ 	.short	(.L_19 - .L_18)
	.align		4
.L_18:
        /*0070*/ 	.word	index@(bollinger_bands_sma_prefix_f32)
        /*0074*/ 	.word	0x00000000
.L_19:


//--------------------- .nv.compat                --------------------------
	.section	.nv.compat,"",@"SHT_CUDA_COMPAT_INFO"
	.align	4
        /*0000*/ 	.byte	0x02, 0x09, 0x00, 0x00, 0x02, 0x02, 0x01, 0x00, 0x02, 0x05, 0x05, 0x00, 0x03, 0x07, 0x01, 0x01
        /*0010*/ 	.byte	0x02, 0x03, 0x00, 0x00, 0x02, 0x06, 0x01, 0x00, 0x04, 0x0b, 0x08, 0x00, 0x01, 0x00, 0x00, 0x00
        /*0020*/ 	.byte	0x00, 0x00, 0x00, 0x00


//--------------------- .nv.info.bollinger_bands_many_series_one_param_f32 --------------------------
	.section	.nv.info.bollinger_bands_many_series_one_param_f32,"",@"SHT_CUDA_INFO"
	.sectionflags	@""
	.align	4


	//----- nvinfo : EIATTR_CUDA_API_VERSION
	.align		4
        /*0000*/ 	.byte	0x04, 0x37
        /*0002*/ 	.short	(.L_21 - .L_20)
.L_20:
        /*0004*/ 	.word	0x00000082


	//----- nvinfo : EIATTR_KPARAM_INFO
	.align		4
.L_21:
        /*0008*/ 	.byte	0x04, 0x17
        /*000a*/ 	.short	(.L_23 - .L_22)
.L_22:
        /*000c*/ 	.word	0x00000000
        /*0010*/ 	.short	0x000b
        /*0012*/ 	.short	0x0048
        /*0014*/ 	.byte	0x00, 0xf5, 0x21, 0x00


	//----- nvinfo : EIATTR_KPARAM_INFO
	.align		4
.L_23:
        /*0018*/ 	.byte	0x04, 0x17
        /*001a*/ 	.short	(.L_25 - .L_24)
.L_24:
        /*001c*/ 	.word	0x00000000
        /*0020*/ 	.short	0x000a
        /*0022*/ 	.short	0x0040
        /*0024*/ 	.byte	0x00, 0xf5, 0x21, 0x00


	//----- nvinfo : EIATTR_KPARAM_INFO
	.align		4
.L_25:
        /*0028*/ 	.byte	0x04, 0x17
        /*002a*/ 	.short	(.L_27 - .L_26)
.L_26:
        /*002c*/ 	.word	0x00000000
        /*0030*/ 	.short	0x0009
        /*0032*/ 	.short	0x0038
        /*0034*/ 	.byte	0x00, 0xf5, 0x21, 0x00


	//----- nvinfo : EIATTR_KPARAM_INFO
	.align		4
.L_27:
        /*0038*/ 	.byte	0x04, 0x17
        /*003a*/ 	.short	(.L_29 - .L_28)
.L_28:
        /*003c*/ 	.word	0x00000000
        /*0040*/ 	.short	0x0008
        /*0042*/ 	.short	0x0030
        /*0044*/ 	.byte	0x00, 0xf5, 0x21, 0x00


	//----- nvinfo : EIATTR_KPARAM_INFO
	.align		4
.L_29:
        /*0048*/ 	.byte	0x04, 0x17
        /*004a*/ 	.short	(.L_31 - .L_30)
.L_30:
        /*004c*/ 	.word	0x00000000
        /*0050*/ 	.short	0x0007
        /*0052*/ 	.short	0x0028
        /*0054*/ 	.byte	0x00, 0xf0, 0x11, 0x00


	//----- nvinfo : EIATTR_KPARAM_INFO
	.align		4
.L_31:
        /*0058*/ 	.byte	0x04, 0x17
        /*005a*/ 	.short	(.L_33 - .L_32)
.L_32:
        /*005c*/ 	.word	0x00000000
        /*0060*/ 	.short	0x0006
        /*0062*/ 	.short	0x0024
        /*0064*/ 	.byte	0x00, 0xf0, 0x11, 0x00


	//----- nvinfo : EIATTR_KPARAM_INFO
	.align		4
.L_33:
        /*0068*/ 	.byte	0x04, 0x17
        /*006a*/ 	.short	(.L_35 - .L_34)
.L_34:
        /*006c*/ 	.word	0x00000000
        /*0070*/ 	.short	0x0005
        /*0072*/ 	.short	0x0020
        /*0074*/ 	.byte	0x00, 0xf0, 0x11, 0x00


	//----- nvinfo : EIATTR_KPARAM_INFO
	.align		4
.L_35:
        /*0078*/ 	.byte	0x04, 0x17
        /*007a*/ 	.short	(.L_37 - .L_36)
.L_36:
        /*007c*/ 	.word	0x00000000
        /*0080*/ 	.short	0x0004
        /*0082*/ 	.short	0x001c
        /*0084*/ 	.byte	0x00, 0xf0, 0x11, 0x00


	//----- nvinfo : EIATTR_KPARAM_INFO
	.align		4
.L_37:
        /*0088*/ 	.byte	0x04, 0x17
        /*008a*/ 	.short	(.L_39 - .L_38)
.L_38:
        /*008c*/ 	.word	0x00000000
        /*0090*/ 	.short	0x0003
        /*0092*/ 	.short	0x0018
        /*0094*/ 	.byte	0x00, 0xf0, 0x11, 0x00


	//----- nvinfo : EIATTR_KPARAM_INFO
	.align		4
.L_39:
        /*0098*/ 	.byte	0x04, 0x17
        /*009a*/ 	.short	(.L_41 - .L_40)
.L_40:
        /*009c*/ 	.word	0x00000000
        /*00a0*/ 	.short	0x0002
        /*00a2*/ 	.short	0x0010
        /*00a4*/ 	.byte	0x00, 0xf5, 0x21, 0x00


	//----- nvinfo : EIATTR_KPARAM_INFO
	.align		4
.L_41:
        /*00a8*/ 	.byte	0x04, 0x17
        /*00aa*/ 	.short	(.L_43 - .L_42)
.L_42:
        /*00ac*/ 	.word	0x00000000
        /*00b0*/ 	.short	0x0001
        /*00b2*/ 	.short	0x0008
        /*00b4*/ 	.byte	0x00, 0xf5, 0x21, 0x00


	//----- nvinfo : EIATTR_KPARAM_INFO
	.align		4
.L_43:
        /*00b8*/ 	.byte	0x04, 0x17
        /*00ba*/ 	.short	(.L_45 - .L_44)
.L_44:
        /*00bc*/ 	.word	0x00000000
        /*00c0*/ 	.short	0x0000
        /*00c2*/ 	.short	0x0000
        /*00c4*/ 	.byte	0x00, 0xf5, 0x21, 0x00


	//----- nvinfo : EIATTR_SPARSE_MMA_MASK
	.align		4
.L_45:
        /*00c8*/ 	.byte	0x03, 0x50
        /*00ca*/ 	.short	0x0000


	//----- nvinfo : EIATTR_MAXREG_COUNT
	.align		4
        /*00cc*/ 	.byte	0x03, 0x1b
        /*00ce*/ 	.short	0x00ff


	//----- nvinfo : EIATTR_MERCURY_ISA_VERSION
	.align		4
        /*00d0*/ 	.byte	0x03, 0x5f
        /*00d2*/ 	.short	0x0101


	//----- nvinfo : EIATTR_VRC_CTA_INIT_COUNT
	.align		4
        /*00d4*/ 	.byte	0x02, 0x4a
	.zero		1
	.zero		1


	//----- nvinfo : EIATTR_EXIT_INSTR_OFFSETS
	.align		4
        /*00d8*/ 	.byte	0x04, 0x1c
        /*00da*/ 	.short	(.L_47 - .L_46)


	//   ....[0]....
.L_46:
        /*00dc*/ 	.word	0x00000060


	//   ....[1]....
        /*00e0*/ 	.word	0x000000d0


	//   ....[2]....
        /*00e4*/ 	.word	0x00000a00


	//----- nvinfo : EIATTR_CRS_STACK_SIZE
	.align		4
.L_47:
        /*00e8*/ 	.byte	0x04, 0x1e
        /*00ea*/ 	.short	(.L_49 - .L_48)
.L_48:
        /*00ec*/ 	.word	0x00000000


	//----- nvinfo : EIATTR_CBANK_PARAM_SIZE
	.align		4
.L_49:
        /*00f0*/ 	.byte	0x03, 0x19
        /*00f2*/ 	.short	0x0050


	//----- nvinfo : EIATTR_PARAM_CBANK
	.align		4
        /*00f4*/ 	.byte	0x04, 0x0a
        /*00f6*/ 	.short	(.L_51 - .L_50)
	.align		4
.L_50:
        /*00f8*/ 	.word	index@(.nv.constant0.bollinger_bands_many_series_one_param_f32)
        /*00fc*/ 	.short	0x0380
        /*00fe*/ 	.short	0x0050


	//----- nvinfo : EIATTR_SW_WAR
	.align		4
.L_51:
        /*0100*/ 	.byte	0x04, 0x36
        /*0102*/ 	.short	(.L_53 - .L_52)
.L_52:
        /*0104*/ 	.word	0x00000008
.L_53:


//--------------------- .nv.info.bollinger_bands_sma_prefix_f32 --------------------------
	.section	.nv.info.bollinger_bands_sma_prefix_f32,"",@"SHT_CUDA_INFO"
	.sectionflags	@""
	.align	4


	//----- nvinfo : EIATTR_CUDA_API_VERSION
	.align		4
        /*0000*/ 	.byte	0x04, 0x37
        /*0002*/ 	.short	(.L_55 - .L_54)
.L_54:
        /*0004*/ 	.word	0x00000082


	//----- nvinfo : EIATTR_KPARAM_INFO
	.align		4
.L_55:
        /*0008*/ 	.byte	0x04, 0x17
        /*000a*/ 	.short	(.L_57 - .L_56)
.L_56:
        /*000c*/ 	.word	0x00000000
        /*0010*/ 	.short	0x000c
        /*0012*/ 	.short	0x0058
        /*0014*/ 	.byte	0x00, 0xf5, 0x21, 0x00


	//----- nvinfo : EIATTR_KPARAM_INFO
	.align		4
.L_57:
        /*0018*/ 	.byte	0x04, 0x17
        /*001a*/ 	.short	(.L_59 - .L_58)
.L_58:
        /*001c*/ 	.word	0x00000000
        /*0020*/ 	.short	0x000b
        /*0022*/ 	.short	0x0050
        /*0024*/ 	.byte	0x00, 0xf5, 0x21, 0x00


	//----- nvinfo : EIATTR_KPARAM_INFO
	.align		4
.L_59:
        /*0028*/ 	.byte	0x04, 0x17
        /*002a*/ 	.short	(.L_61 - .L_60)
.L_60:
        /*002c*/ 	.word	0x00000000
        /*0030*/ 	.short	0x000a
        /*0032*/ 	.short	0x0048
        /*0034*/ 	.byte	0x00, 0xf5, 0x21, 0x00


	//----- nvinfo : EIATTR_KPARAM_INFO
	.align		4
.L_61:
        /*0038*/ 	.byte	0x04, 0x17
        /*003a*/ 	.short	(.L_63 - .L_62)
.L_62:
        /*003c*/ 	.word	0x00000000
        /*0040*/ 	.short	0x0009
        /*0042*/ 	.short	0x0040
        /*0044*/ 	.byte	0x00, 0xf0, 0x11, 0x00


	//----- nvinfo : EIATTR_KPARAM_INFO
	.align		4
.L_63:
        /*0048*/ 	.byte	0x04, 0x17
        /*004a*/ 	.short	(.L_65 - .L_64)
.L_64:
        /*004c*/ 	.word	0x00000000
        /*0050*/ 	.short	0x0008
        /*0052*/ 	.short	0x0038
        /*0054*/ 	.byte	0x00, 0xf5, 0x21, 0x00


	//----- nvinfo : EIATTR_KPARAM_INFO
	.align		4
.L_65:
        /*0058*/ 	.byte	0x04, 0x17
        /*005a*/ 	.short	(.L_67 - .L_66)
.L_66:
        /*005c*/ 	.word	0x00000000
        /*0060*/ 	.short	0x0007
        /*0062*/ 	.short	0x0030
        /*0064*/ 	.byte	0x00, 0xf5, 0x21, 0x00


	//----- nvinfo : EIATTR_KPARAM_INFO
	.align		4
.L_67:
        /*0068*/ 	.byte	0x04, 0x17
        /*006a*/ 	.short	(.L_69 - .L_68)
.L_68:
        /*006c*/ 	.word	0x00000000
        /*0070*/ 	.short	0x0006
        /*0072*/ 	.short	0x0028
        /*0074*/ 	.byte	0x00, 0xf5, 0x21, 0x00


	//----- nvinfo : EIATTR_KPARAM_INFO
	.align		4
.L_69:
        /*0078*/ 	.byte	0x04, 0x17
        /*007a*/ 	.short	(.L_71 - .L_70)
.L_70:
        /*007c*/ 	.word	0x00000000
        /*0080*/ 	.short	0x0005
        /*0082*/ 	.short	0x0024
        /*0084*/ 	.byte	0x00, 0xf0, 0x11, 0x00


	//----- nvinfo : EIATTR_KPARAM_INFO
	.align		4
.L_71:
        /*0088*/ 	.byte	0x04, 0x17
        /*008a*/ 	.short	(.L_73 - .L_72)
.L_72:
        /*008c*/ 	.word	0x00000000
        /*0090*/ 	.short	0x0004
        /*0092*/ 	.short	0x0020
        /*0094*/ 	.byte	0x00, 0xf0, 0x11, 0x00


	//----- nvinfo : EIATTR_KPARAM_INFO
	.align		4
.L_73:
        /*0098*/ 	.byte	0x04, 0x17
        /*009a*/ 	.short	(.L_75 - .L_74)
.L_74:
        /*009c*/ 	.word	0x00000000
        /*00a0*/ 	.short	0x0003
        /*00a2*/ 	.short	0x0018
        /*00a4*/ 	.byte	0x00, 0xf5, 0x21, 0x00


	//----- nvinfo : EIATTR_KPARAM_INFO
	.align		4
.L_75:
        /*00a8*/ 	.byte	0x04, 0x17
        /*00aa*/ 	.short	(.L_77 - .L_76)
.L_76:
        /*00ac*/ 	.word	0x00000000
        /*00b0*/ 	.short	0x0002
        /*00b2*/ 	.short	0x0010
        /*00b4*/ 	.byte	0x00, 0xf5, 0x21, 0x00


	//----- nvinfo : EIATTR_KPARAM_INFO
	.align		4
.L_77:
        /*00b8*/ 	.byte	0x04, 0x17
        /*00ba*/ 	.short	(.L_79 - .L_78)
.L_78:
        /*00bc*/ 	.word	0x00000000
        /*00c0*/ 	.short	0x0001
        /*00c2*/ 	.short	0x0008
        /*00c4*/ 	.byte	0x00, 0xf5, 0x21, 0x00


	//----- nvinfo : EIATTR_KPARAM_INFO
	.align		4
.L_79:
        /*00c8*/ 	.byte	0x04, 0x17
        /*00ca*/ 	.short	(.L_81 - .L_80)
.L_80:
        /*00cc*/ 	.word	0x00000000
        /*00d0*/ 	.short	0x0000
        /*00d2*/ 	.short	0x0000
        /*00d4*/ 	.byte	0x00, 0xf5, 0x21, 0x00


	//----- nvinfo : EIATTR_SPARSE_MMA_MASK
	.align		4
.L_81:
        /*00d8*/ 	.byte	0x03, 0x50
        /*00da*/ 	.short	0x0000


	//----- nvinfo : EIATTR_MAXREG_COUNT
	.align		4
        /*00dc*/ 	.byte	0x03, 0x1b
        /*00de*/ 	.short	0x00ff


	//----- nvinfo : EIATTR_MERCURY_ISA_VERSION
	.align		4
        /*00e0*/ 	.byte	0x03, 0x5f
        /*00e2*/ 	.short	0x0101


	//----- nvinfo : EIATTR_VRC_CTA_INIT_COUNT
	.align		4
        /*00e4*/ 	.byte	0x02, 0x4a
	.zero		1
	.zero		1


	//----- nvinfo : EIATTR_EXIT_INSTR_OFFSETS
	.align		4
        /*00e8*/ 	.byte	0x04, 0x1c
        /*00ea*/ 	.short	(.L_83 - .L_82)


	//   ....[0]....
.L_82:
        /*00ec*/ 	.word	0x00000040


	//   ....[1]....
        /*00f0*/ 	.word	0x000000a0


	//   ....[2]....
        /*00f4*/ 	.word	0x000001f0


	//   ....[3]....
        /*00f8*/ 	.word	0x00000cc0


	//   ....[4]....
        /*00fc*/ 	.word	0x000015f0


	//----- nvinfo : EIATTR_CRS_STACK_SIZE
	.align		4
.L_83:
        /*0100*/ 	.byte	0x04, 0x1e
        /*0102*/ 	.short	(.L_85 - .L_84)
.L_84:
        /*0104*/ 	.word	0x00000000


	//----- nvinfo : EIATTR_CBANK_PARAM_SIZE
	.align		4
.L_85:
        /*0108*/ 	.byte	0x03, 0x19
        /*010a*/ 	.short	0x0060


	//----- nvinfo : EIATTR_PARAM_CBANK
	.align		4
        /*010c*/ 	.byte	0x04, 0x0a
        /*010e*/ 	.short	(.L_87 - .L_86)
	.align		4
.L_86:
        /*0110*/ 	.word	index@(.nv.constant0.bollinger_bands_sma_prefix_f32)
        /*0114*/ 	.short	0x0380
        /*0116*/ 	.short	0x0060


	//----- nvinfo : EIATTR_SW_WAR
	.align		4
.L_87:
        /*0118*/ 	.byte	0x04, 0x36
        /*011a*/ 	.short	(.L_89 - .L_88)
.L_88:
        /*011c*/ 	.word	0x00000008
.L_89:


//--------------------- .nv.callgraph             --------------------------
	.section	.nv.callgraph,"",@"SHT_CUDA_CALLGRAPH"
	.align	4
	.sectionentsize	8
	.align		4
        /*0000*/ 	.word	0x00000000
	.align		4
        /*0004*/ 	.word	0xffffffff
	.align		4
        /*0008*/ 	.word	0x00000000
	.align		4
        /*000c*/ 	.word	0xfffffffe
	.align		4
        /*0010*/ 	.word	0x00000000
	.align		4
        /*0014*/ 	.word	0xfffffffd
	.align		4
        /*0018*/ 	.word	0x00000000
	.align		4
        /*001c*/ 	.word	0xfffffffc


//--------------------- .text.bollinger_bands_many_series_one_param_f32 --------------------------
	.section	.text.bollinger_bands_many_series_one_param_f32,"ax",@progbits
	.align	128
        .global         bollinger_bands_many_series_one_param_f32
        .type           bollinger_bands_many_series_one_param_f32,@function
        .size           bollinger_bands_many_series_one_param_f32,(.L_x_39 - bollinger_bands_many_series_one_param_f32)
        .other          bollinger_bands_many_series_one_param_f32,@"STO_CUDA_ENTRY STV_DEFAULT"
bollinger_bands_many_series_one_param_f32:
.text.bollinger_bands_many_series_one_param_f32:
[----:B------:R-:W-:Y:S01]  /*0000*/  LDC R1, c[0x0][0x37c] ;  /* 0x0000df00ff017b82 */ /* 0x000fe20000000800 */
[----:B------:R-:W0:Y:S07]  /*0010*/  S2R R28, SR_CTAID.Y ;  /* 0x00000000001c7919 */ /* 0x000e2e0000002600 */
[----:B------:R-:W1:Y:S01]  /*0020*/  LDC R8, c[0x0][0x398] ;  /* 0x0000e600ff087b82 */ /* 0x000e620000000800 */
[----:B------:R-:W0:Y:S02]  /*0030*/  LDCU UR6, c[0x0][0x3a4] ;  /* 0x00007480ff0677ac */ /* 0x000e240008000800 */
[----:B0-----:R-:W-:-:S04]  /*0040*/  ISETP.GE.AND P0, PT, R28, UR6, PT ;  /* 0x000000061c007c0c */ /* 0x001fc8000bf06270 */
[----:B-1----:R-:W-:-:S13]  /*0050*/  ISETP.LT.OR P0, PT, R8, 0x1, P0 ;  /* 0x000000010800780c */ /* 0x002fda0000701670 */
[----:B------:R-:W-:Y:S05]  /*0060*/  @P0 EXIT ;  /* 0x000000000000094d */ /* 0x000fea0003800000 */
[----:B------:R-:W0:Y:S01]  /*0070*/  S2R R3, SR_TID.X ;  /* 0x0000000000037919 */ /* 0x000e220000002100 */
[----:B------:R-:W0:Y:S08]  /*0080*/  S2UR UR4, SR_CTAID.X ;  /* 0x00000000000479c3 */ /* 0x000e300000002500 */
[----:B------:R-:W0:Y:S08]  /*0090*/  LDC R2, c[0x0][0x360] ;  /* 0x0000d800ff027b82 */ /* 0x000e300000000800 */
[----:B------:R-:W1:Y:S01]  /*00a0*/  LDC R13, c[0x0][0x3a8] ;  /* 0x0000ea00ff0d7b82 */ /* 0x000e620000000800 */
[----:B0-----:R-:W-:-:S05]  /*00b0*/  IMAD R4, R2, UR4, R3 ;  /* 0x0000000402047c24 */ /* 0x001fca000f8e0203 */
[----:B-1----:R-:W-:-:S13]  /*00c0*/  ISETP.GE.AND P0, PT, R4, R13, PT ;  /* 0x0000000d0400720c */ /* 0x002fda0003f06270 */
[----:B------:R-:W-:Y:S05]  /*00d0*/  @P0 EXIT ;  /* 0x000000000000094d */ /* 0x000fea0003800000 */
[----:B------:R-:W0:Y:S01]  /*00e0*/  LDC.64 R6, c[0x0][0x3b0] ;  /* 0x0000ec00ff067b82 */ /* 0x000e220000000a00 */
[----:B------:R-:W1:Y:S07]  /*00f0*/  LDCU.64 UR4, c[0x0][0x358] ;  /* 0x00006b00ff0477ac */ /* 0x000e6e0008000a00 */
[----:B------:R-:W2:Y:S01]  /*0100*/  LDC.64 R10, c[0x0][0x390] ;  /* 0x0000e400ff0a7b82 */ /* 0x000ea20000000a00 */
[----:B0-----:R-:W-:-:S05]  /*0110*/  IMAD.WIDE.U32 R6, R28, 0x4, R6 ;  /* 0x000000041c067825 */ /* 0x001fca00078e0006 */
[----:B-1----:R-:W3:Y:S01]  /*0120*/  LDG.E.CONSTANT R3, desc[UR4][R6.64] ;  /* 0x0000000406037981 */ /* 0x002ee2000c1e9900 */
[----:B------:R-:W-:-:S04]  /*0130*/  IMAD R13, R13, UR6, R28 ;  /* 0x000000060d0d7c24 */ /* 0x000fc8000f8e021c */
[----:B--2---:R-:W-:-:S05]  /*0140*/  IMAD.WIDE R12, R13, 0x4, R10 ;  /* 0x000000040d0c7825 */ /* 0x004fca00078e020a */
[----:B------:R0:W5:Y:S01]  /*0150*/  LDG.E.CONSTANT R27, desc[UR4][R12.64] ;  /* 0x000000040c1b7981 */ /* 0x000162000c1e9900 */
[----:B------:R-:W1:Y:S08]  /*0160*/  I2F.F64.U32 R8, R8 ;  /* 0x0000000800087312 */ /* 0x000e700000201800 */
[----:B-1----:R-:W1:Y:S01]  /*0170*/  MUFU.RCP64H R15, R9 ;  /* 0x00000009000f7308 */ /* 0x002e620000001800 */
[----:B------:R-:W-:Y:S01]  /*0180*/  IADD3 R14, PT, PT, R9, 0x300402, RZ ;  /* 0x00300402090e7810 */ /* 0x000fe20007ffe0ff */
[----:B---3--:R-:W-:-:S04]  /*0190*/  IMAD R5, R3, UR6, R28 ;  /* 0x0000000603057c24 */ /* 0x008fc8000f8e021c */
[----:B------:R-:W-:-:S05]  /*01a0*/  IMAD.WIDE R10, R5, 0x4, R10 ;  /* 0x00000004050a7825 */ /* 0x000fca00078e020a */
[----:B------:R0:W5:Y:S01]  /*01b0*/  LDG.E.CONSTANT R26, desc[UR4][R10.64] ;  /* 0x000000040a1a7981 */ /* 0x000162000c1e9900 */
[----:B-1----:R-:W-:-:S08]  /*01c0*/  DFMA R6, -R8, R14, 1 ;  /* 0x3ff000000806742b */ /* 0x002fd0000000010e */
[----:B------:R-:W-:Y:S01]  /*01d0*/  DFMA R6, R6, R6, R6 ;  /* 0x000000060606722b */ /* 0x000fe20000000006 */
[----:B------:R-:W-:-:S07]  /*01e0*/  FSETP.GEU.AND P0, PT, |R14|, 5.8789094863358348022e-39, PT ;  /* 0x004004020e00780b */ /* 0x000fce0003f0e200 */
[----:B------:R-:W-:-:S08]  /*01f0*/  DFMA R6, R14, R6, R14 ;  /* 0x000000060e06722b */ /* 0x000fd0000000000e */
[----:B------:R-:W-:-:S08]  /*0200*/  DFMA R16, -R8, R6, 1 ;  /* 0x3ff000000810742b */ /* 0x000fd00000000106 */
[----:B------:R-:W-:Y:S01]  /*0210*/  DFMA R6, R6, R16, R6 ;  /* 0x000000100606722b */ /* 0x000fe20000000006 */
[----:B0-----:R-:W-:Y:S10]  /*0220*/  @P0 BRA `(.L_x_0) ;  /* 0x0000000000180947 */ /* 0x001ff40003800000 */
[----:B------:R-:W-:-:S04]  /*0230*/  LOP3.LUT R0, R9, 0x7fffffff, RZ, 0xc0, !PT ;  /* 0x7fffffff09007812 */ /* 0x000fc800078ec0ff */
[----:B------:R-:W-:Y:S02]  /*0240*/  IADD3 R10, PT, PT, R0, -0x100000, RZ ;  /* 0xfff00000000a7810 */ /* 0x000fe40007ffe0ff */
[----:B------:R-:W-:-:S07]  /*0250*/  MOV R0, 0x270 ;  /* 0x0000027000007802 */ /* 0x000fce0000000f00 */
[----:B-----5:R-:W-:Y:S05]  /*0260*/  CALL.REL.NOINC `($__internal_0_$__cuda_sm20_dblrcp_rn_slowpath_v3) ;  /* 0x0000000400e87944 */ /* 0x020fea0003c00000 */
[----:B------:R-:W-:Y:S01]  /*0270*/  MOV R6, R8 ;  /* 0x0000000800067202 */ /* 0x000fe20000000f00 */
[----:B------:R-:W-:-:S07]  /*0280*/  IMAD.MOV.U32 R7, RZ, RZ, R9 ;  /* 0x000000ffff077224 */ /* 0x000fce00078e0009 */
.L_x_0:
[----:B------:R-:W0:Y:S01]  /*0290*/  LDC R0, c[0x0][0x398] ;  /* 0x0000e600ff007b82 */ /* 0x000e220000000800 */
[----:B------:R-:W1:Y:S01]  /*02a0*/  LDCU UR6, c[0x0][0x370] ;  /* 0x00006e00ff0677ac */ /* 0x000e620008000800 */
[----:B------:R-:W2:Y:S06]  /*02b0*/  LDCU UR9, c[0x0][0x398] ;  /* 0x00007300ff0977ac */ /* 0x000eac0008000800 */
[----:B------:R-:W3:Y:S01]  /*02c0*/  LDC R5, c[0x0][0x3a4] ;  /* 0x0000e900ff057b82 */ /* 0x000ee20000000800 */
[----:B------:R-:W4:Y:S01]  /*02d0*/  LDCU UR10, c[0x0][0x3a8] ;  /* 0x00007500ff0a77ac */ /* 0x000f220008000800 */
[----:B------:R-:W0:Y:S06]  /*02e0*/  LDCU UR7, c[0x0][0x39c] ;  /* 0x00007380ff0777ac */ /* 0x000e2c0008000800 */
[----:B------:R-:W2:Y:S01]  /*02f0*/  LDC.64 R8, c[0x0][0x390] ;  /* 0x0000e400ff087b82 */ /* 0x000ea20000000a00 */
[----:B------:R-:W0:Y:S01]  /*0300*/  LDCU UR8, c[0x0][0x3a0] ;  /* 0x00007400ff0877ac */ /* 0x000e220008000800 */
[----:B-1----:R-:W-:Y:S01]  /*0310*/  IMAD R2, R2, UR6, RZ ;  /* 0x0000000602027c24 */ /* 0x002fe2000f8e02ff */
[----:B0---4-:R-:W-:-:S07]  /*0320*/  IADD3 R3, PT, PT, R3, -0x1, R0 ;  /* 0xffffffff03037810 */ /* 0x011fce0007ffe000 */
.L_x_6:
[C---:B------:R-:W-:Y:S01]  /*0330*/  ISETP.GE.AND P0, PT, R4.reuse, R3, PT ;  /* 0x000000030400720c */ /* 0x040fe20003f06270 */
[----:B------:R-:W-:Y:S01]  /*0340*/  BSSY.RECONVERGENT B0, `(.L_x_1) ;  /* 0x000005f000007945 */ /* 0x000fe20003800200 */
[----:B---3--:R-:W-:Y:S01]  /*0350*/  IMAD R0, R4, R5, R28 ;  /* 0x0000000504007224 */ /* 0x008fe200078e021c */
[----:B0-----:R-:W-:Y:S01]  /*0360*/  MOV R17, 0x7fffffff ;  /* 0x7fffffff00117802 */ /* 0x001fe20000000f00 */
[----:B------:R-:W-:Y:S01]  /*0370*/  IMAD.MOV.U32 R21, RZ, RZ, 0x7fffffff ;  /* 0x7fffffffff157424 */ /* 0x000fe200078e00ff */
[----:B------:R-:W-:-:S08]  /*0380*/  MOV R19, 0x7fffffff ;  /* 0x7fffffff00137802 */ /* 0x000fd00000000f00 */
[----:B------:R-:W-:Y:S05]  /*0390*/  @!P0 BRA `(.L_x_2) ;  /* 0x0000000400648947 */ /* 0x000fea0003800000 */
[----:B-----5:R-:W-:-:S13]  /*03a0*/  ISETP.NE.AND P0, PT, R27, R26, PT ;  /* 0x0000001a1b00720c */ /* 0x020fda0003f05270 */
[----:B------:R-:W-:Y:S05]  /*03b0*/  @!P0 BRA `(.L_x_3) ;  /* 0x00000000001c8947 */ /* 0x000fea0003800000 */
[----:B------:R-:W-:-:S05]  /*03c0*/  IADD3 R11, PT, PT, R0, R5, RZ ;  /* 0x00000005000b7210 */ /* 0x000fca0007ffe0ff */
[----:B--2---:R-:W-:-:S06]  /*03d0*/  IMAD.WIDE R10, R11, 0x4, R8 ;  /* 0x000000040b0a7825 */ /* 0x004fcc00078e0208 */
[----:B------:R-:W2:Y:S01]  /*03e0*/  LDG.E.CONSTANT R11, desc[UR4][R10.64] ;  /* 0x000000040a0b7981 */ /* 0x000ea2000c1e9900 */
[----:B------:R-:W-:Y:S01]  /*03f0*/  MOV R19, 0x7fffffff ;  /* 0x7fffffff00137802 */ /* 0x000fe20000000f00 */
[----:B------:R-:W-:Y:S01]  /*0400*/  IMAD.MOV.U32 R21, RZ, RZ, 0x7fffffff ;  /* 0x7fffffffff157424 */ /* 0x000fe200078e00ff */
[----:B--2---:R-:W-:-:S13]  /*0410*/  ISETP.NE.AND P0, PT, R11, R26, PT ;  /* 0x0000001a0b00720c */ /* 0x004fda0003f05270 */
[----:B------:R-:W-:Y:S05]  /*0420*/  @P0 BRA `(.L_x_2) ;  /* 0x0000000400400947 */ /* 0x000fea0003800000 */
.L_x_3:
[----:B------:R-:W0:Y:S01]  /*0430*/  LDC.64 R10, c[0x0][0x380] ;  /* 0x0000e000ff0a7b82 */ /* 0x000e220000000a00 */
[----:B--2---:R-:W-:Y:S02]  /*0440*/  IADD3 R12, PT, PT, R4, -UR9, RZ ;  /* 0x80000009040c7c10 */ /* 0x004fe4000fffe0ff */
[----:B------:R-:W-:-:S03]  /*0450*/  IADD3 R17, PT, PT, R0, R5, RZ ;  /* 0x0000000500117210 */ /* 0x000fc60007ffe0ff */
[----:B------:R-:W-:Y:S02]  /*0460*/  IMAD R13, R12, R5, R5 ;  /* 0x000000050c0d7224 */ /* 0x000fe400078e0205 */
[----:B------:R-:W1:Y:S03]  /*0470*/  LDC.64 R14, c[0x0][0x388] ;  /* 0x0000e200ff0e7b82 */ /* 0x000e660000000a00 */
[----:B------:R-:W-:Y:S01]  /*0480*/  IADD3 R19, PT, PT, R13, R28, RZ ;  /* 0x0000001c0d137210 */ /* 0x000fe20007ffe0ff */
[----:B0-----:R-:W-:-:S04]  /*0490*/  IMAD.WIDE R12, R17, 0x8, R10 ;  /* 0x00000008110c7825 */ /* 0x001fc800078e020a */
[----:B------:R-:W-:Y:S02]  /*04a0*/  IMAD.WIDE R10, R19, 0x8, R10 ;  /* 0x00000008130a7825 */ /* 0x000fe400078e020a */
[----:B------:R-:W2:Y:S04]  /*04b0*/  LDG.E.64.CONSTANT R12, desc[UR4][R12.64] ;  /* 0x000000040c0c7981 */ /* 0x000ea8000c1e9b00 */
[----:B------:R-:W2:Y:S01]  /*04c0*/  LDG.E.64.CONSTANT R10, desc[UR4][R10.64] ;  /* 0x000000040a0a7981 */ /* 0x000ea2000c1e9b00 */
[----:B-1----:R-:W-:-:S04]  /*04d0*/  IMAD.WIDE R16, R17, 0x8, R14 ;  /* 0x0000000811107825 */ /* 0x002fc800078e020e */
[----:B------:R-:W-:Y:S02]  /*04e0*/  IMAD.WIDE R14, R19, 0x8, R14 ;  /* 0x00000008130e7825 */ /* 0x000fe400078e020e */
[----:B------:R-:W3:Y:S04]  /*04f0*/  LDG.E.64.CONSTANT R16, desc[UR4][R16.64] ;  /* 0x0000000410107981 */ /* 0x000ee8000c1e9b00 */
[----:B------:R-:W3:Y:S01]  /*0500*/  LDG.E.64.CONSTANT R14, desc[UR4][R14.64] ;  /* 0x000000040e0e7981 */ /* 0x000ee2000c1e9b00 */
[----:B------:R-:W-:Y:S01]  /*0510*/  BSSY.RECONVERGENT B1, `(.L_x_4) ;  /* 0x000003d000017945 */ /* 0x000fe20003800200 */
[----:B--2---:R-:W-:Y:S01]  /*0520*/  FADD R21, R12, -R10 ;  /* 0x8000000a0c157221 */ /* 0x004fe20000000000 */
[----:B------:R-:W-:-:S03]  /*0530*/  FADD R11, R13, -R11 ;  /* 0x8000000b0d0b7221 */ /* 0x000fc60000000000 */
[----:B------:R-:W-:-:S04]  /*0540*/  FADD R18, -R12, R21 ;  /* 0x000000150c127221 */ /* 0x000fc80000000100 */
[--C-:B------:R-:W-:Y:S01]  /*0550*/  FADD R19, R21, -R18.reuse ;  /* 0x8000001215137221 */ /* 0x100fe20000000000 */
[----:B------:R-:W-:-:S03]  /*0560*/  FADD R23, -R10, -R18 ;  /* 0x800000120a177221 */ /* 0x000fc60000000100 */
[----:B------:R-:W-:Y:S01]  /*0570*/  FADD R18, R12, -R19 ;  /* 0x800000130c127221 */ /* 0x000fe20000000000 */
[----:B---3--:R-:W-:-:S03]  /*0580*/  FADD R19, R16, -R14 ;  /* 0x8000000e10137221 */ /* 0x008fc60000000000 */
[----:B------:R-:W-:Y:S01]  /*0590*/  FADD R18, R18, R23 ;  /* 0x0000001712127221 */ /* 0x000fe20000000000 */
[----:B------:R-:W-:-:S03]  /*05a0*/  FADD R12, -R16, R19 ;  /* 0x00000013100c7221 */ /* 0x000fc60000000100 */
[----:B------:R-:W-:Y:S01]  /*05b0*/  FADD R18, R18, R11 ;  /* 0x0000000b12127221 */ /* 0x000fe20000000000 */
[--C-:B------:R-:W-:Y:S01]  /*05c0*/  FADD R11, R19, -R12.reuse ;  /* 0x8000000c130b7221 */ /* 0x100fe20000000000 */
[----:B------:R-:W-:Y:S01]  /*05d0*/  FADD R13, -R14, -R12 ;  /* 0x8000000c0e0d7221 */ /* 0x000fe20000000100 */
[----:B------:R-:W-:Y:S01]  /*05e0*/  FADD R14, R17, -R15 ;  /* 0x8000000f110e7221 */ /* 0x000fe20000000000 */
[----:B------:R-:W-:Y:S01]  /*05f0*/  FADD R10, R21, R18 ;  /* 0x00000012150a7221 */ /* 0x000fe20000000000 */
[----:B------:R-:W-:-:S03]  /*0600*/  FADD R16, R16, -R11 ;  /* 0x8000000b10107221 */ /* 0x000fc60000000000 */
[----:B------:R-:W-:Y:S01]  /*0610*/  FADD R11, -R21, R10 ;  /* 0x0000000a150b7221 */ /* 0x000fe20000000100 */
[----:B------:R-:W-:-:S03]  /*0620*/  FADD R13, R16, R13 ;  /* 0x0000000d100d7221 */ /* 0x000fc60000000000 */
[--C-:B------:R-:W-:Y:S01]  /*0630*/  FADD R12, R10, -R11.reuse ;  /* 0x8000000b0a0c7221 */ /* 0x100fe20000000000 */
[----:B------:R-:W-:Y:S01]  /*0640*/  FADD R14, R13, R14 ;  /* 0x0000000e0d0e7221 */ /* 0x000fe20000000000 */
[----:B------:R-:W-:Y:S02]  /*0650*/  FADD R13, R18, -R11 ;  /* 0x8000000b120d7221 */ /* 0x000fe40000000000 */
[----:B------:R-:W-:Y:S01]  /*0660*/  FADD R12, R21, -R12 ;  /* 0x8000000c150c7221 */ /* 0x000fe20000000000 */
[C---:B------:R-:W-:Y:S01]  /*0670*/  FADD R18, R19.reuse, R14 ;  /* 0x0000000e13127221 */ /* 0x040fe20000000000 */
[----:B------:R-:W-:Y:S02]  /*0680*/  F2F.F64.F32 R10, R10 ;  /* 0x0000000a000a7310 */ /* 0x000fe40000201800 */
[----:B------:R-:W-:Y:S01]  /*0690*/  FADD R16, R12, R13 ;  /* 0x0000000d0c107221 */ /* 0x000fe20000000000 */
[----:B------:R-:W-:-:S04]  /*06a0*/  FADD R13, -R19, R18 ;  /* 0x00000012130d7221 */ /* 0x000fc80000000100 */
[--C-:B------:R-:W-:Y:S01]  /*06b0*/  FADD R12, R18, -R13.reuse ;  /* 0x8000000d120c7221 */ /* 0x100fe20000000000 */
[----:B------:R-:W0:Y:S01]  /*06c0*/  F2F.F64.F32 R16, R16 ;  /* 0x0000001000107310 */ /* 0x000e220000201800 */
[----:B------:R-:W-:Y:S02]  /*06d0*/  FADD R14, R14, -R13 ;  /* 0x8000000d0e0e7221 */ /* 0x000fe40000000000 */
[----:B------:R-:W-:-:S04]  /*06e0*/  FADD R19, R19, -R12 ;  /* 0x8000000c13137221 */ /* 0x000fc80000000000 */
[----:B------:R-:W-:Y:S01]  /*06f0*/  FADD R20, R19, R14 ;  /* 0x0000000e13147221 */ /* 0x000fe20000000000 */
[----:B------:R-:W-:Y:S01]  /*0700*/  F2F.F64.F32 R12, R18 ;  /* 0x00000012000c7310 */ /* 0x000fe20000201800 */
[----:B0-----:R-:W-:-:S07]  /*0710*/  DADD R10, R10, R16 ;  /* 0x000000000a0a7229 */ /* 0x001fce0000000010 */
[----:B------:R-:W0:Y:S01]  /*0720*/  F2F.F64.F32 R14, R20 ;  /* 0x00000014000e7310 */ /* 0x000e220000201800 */
[----:B------:R-:W-:Y:S01]  /*0730*/  HFMA2 R17, -RZ, RZ, 1.9609375, 0 ;  /* 0x3fd80000ff117431 */ /* 0x000fe200000001ff */
[----:B------:R-:W-:Y:S01]  /*0740*/  MOV R16, 0x0 ;  /* 0x0000000000107802 */ /* 0x000fe20000000f00 */
[----:B------:R-:W-:Y:S02]  /*0750*/  DMUL R10, R10, R6 ;  /* 0x000000060a0a7228 */ /* 0x000fe40000000000 */
[----:B0-----:R-:W-:-:S06]  /*0760*/  DADD R12, R12, R14 ;  /* 0x000000000c0c7229 */ /* 0x001fcc000000000e */
[----:B------:R-:W-:-:S08]  /*0770*/  DMUL R14, R10, R10 ;  /* 0x0000000a0a0e7228 */ /* 0x000fd00000000000 */
[----:B------:R-:W-:-:S08]  /*0780*/  DFMA R12, R12, R6, -R14 ;  /* 0x000000060c0c722b */ /* 0x000fd0000000080e */
[----:B------:R-:W-:-:S06]  /*0790*/  DSETP.GEU.AND P0, PT, R12, RZ, PT ;  /* 0x000000ff0c00722a */ /* 0x000fcc0003f0e000 */
[----:B------:R-:W-:Y:S02]  /*07a0*/  FSEL R13, R13, RZ, P0 ;  /* 0x000000ff0d0d7208 */ /* 0x000fe40000000000 */
[----:B------:R-:W-:Y:S02]  /*07b0*/  FSEL R12, R12, RZ, P0 ;  /* 0x000000ff0c0c7208 */ /* 0x000fe40000000000 */
[----:B------:R-:W0:Y:S01]  /*07c0*/  MUFU.RSQ64H R15, R13 ;  /* 0x0000000d000f7308 */ /* 0x000e220000001c00 */
[----:B------:R-:W-:-:S05]  /*07d0*/  VIADD R14, R13, 0xfcb00000 ;  /* 0xfcb000000d0e7836 */ /* 0x000fca0000000000 */
[----:B------:R-:W-:Y:S01]  /*07e0*/  ISETP.GE.U32.AND P0, PT, R14, 0x7ca00000, PT ;  /* 0x7ca000000e00780c */ /* 0x000fe20003f06070 */
[----:B0-----:R-:W-:-:S08]  /*07f0*/  DMUL R18, R14, R14 ;  /* 0x0000000e0e127228 */ /* 0x001fd00000000000 */
[----:B------:R-:W-:-:S08]  /*0800*/  DFMA R18, -R18, R12, 1 ;  /* 0x3ff000001212742b */ /* 0x000fd0000000010c */
[----:B------:R-:W-:Y:S02]  /*0810*/  DFMA R16, R18, R16, 0.5 ;  /* 0x3fe000001210742b */ /* 0x000fe40000000010 */
[----:B------:R-:W-:-:S08]  /*0820*/  DMUL R18, R14, R18 ;  /* 0x000000120e127228 */ /* 0x000fd00000000000 */
[----:B------:R-:W-:-:S08]  /*0830*/  DFMA R16, R16, R18, R14 ;  /* 0x000000121010722b */ /* 0x000fd0000000000e */
[----:B------:R-:W-:Y:S02]  /*0840*/  DMUL R18, R16, R12 ;  /* 0x0000000c10127228 */ /* 0x000fe40000000000 */
[----:B------:R-:W-:Y:S01]  /*0850*/  IADD3 R23, PT, PT, R17, -0x100000, RZ ;  /* 0xfff0000011177810 */ /* 0x000fe20007ffe0ff */
[----:B------:R-:W-:-:S05]  /*0860*/  IMAD.MOV.U32 R22, RZ, RZ, R16 ;  /* 0x000000ffff167224 */ /* 0x000fca00078e0010 */
[----:B------:R-:W-:-:S08]  /*0870*/  DFMA R20, R18, -R18, R12 ;  /* 0x800000121214722b */ /* 0x000fd0000000000c */
[----:B------:R-:W-:Y:S01]  /*0880*/  DFMA R24, R20, R22, R18 ;  /* 0x000000161418722b */ /* 0x000fe20000000012 */
[----:B------:R-:W-:Y:S10]  /*0890*/  @!P0 BRA `(.L_x_5) ;  /* 0x0000000000108947 */ /* 0x000ff40003800000 */
[----:B------:R-:W-:-:S07]  /*08a0*/  MOV R24, 0x8c0 ;  /* 0x000008c000187802 */ /* 0x000fce0000000f00 */
[----:B------:R-:W-:Y:S05]  /*08b0*/  CALL.REL.NOINC `($__internal_1_$__cuda_sm20_dsqrt_rn_f64_mediumpath_v1) ;  /* 0x0000000000f47944 */ /* 0x000fea0003c00000 */
[----:B------:R-:W-:Y:S02]  /*08c0*/  MOV R24, R14 ;  /* 0x0000000e00187202 */ /* 0x000fe40000000f00 */
[----:B------:R-:W-:-:S07]  /*08d0*/  MOV R25, R15 ;  /* 0x0000000f00197202 */ /* 0x000fce0000000f00 */
.L_x_5:
[----:B------:R-:W-:Y:S05]  /*08e0*/  BSYNC.RECONVERGENT B1 ;  /* 0x0000000000017941 */ /* 0x000fea0003800200 */
.L_x_4:
[----:B------:R-:W-:Y:S08]  /*08f0*/  F2F.F32.F64 R24, R24 ;  /* 0x0000001800187310 */ /* 0x000ff00000301000 */
[----:B------:R-:W0:Y:S02]  /*0900*/  F2F.F32.F64 R19, R10 ;  /* 0x0000000a00137310 */ /* 0x000e240000301000 */
[C-C-:B0-----:R-:W-:Y:S01]  /*0910*/  FFMA R17, R24.reuse, UR7, R19.reuse ;  /* 0x0000000718117c23 */ /* 0x141fe20008000013 */
[----:B------:R-:W-:-:S07]  /*0920*/  FFMA R21, -R24, UR8, R19 ;  /* 0x0000000818157c23 */ /* 0x000fce0008000113 */
.L_x_2:
[----:B--2---:R-:W-:Y:S05]  /*0930*/  BSYNC.RECONVERGENT B0 ;  /* 0x0000000000007941 */ /* 0x004fea0003800200 */
.L_x_1:
[----:B------:R-:W0:Y:S01]  /*0940*/  LDC.64 R12, c[0x0][0x3b8] ;  /* 0x0000ee00ff0c7b82 */ /* 0x000e220000000a00 */
[----:B------:R-:W-:-:S04]  /*0950*/  IADD3 R4, PT, PT, R2, R4, RZ ;  /* 0x0000000402047210 */ /* 0x000fc80007ffe0ff */
[----:B------:R-:W-:-:S03]  /*0960*/  ISETP.GE.AND P0, PT, R4, UR10, PT ;  /* 0x0000000a04007c0c */ /* 0x000fc6000bf06270 */
[----:B------:R-:W1:Y:S08]  /*0970*/  LDC.64 R14, c[0x0][0x3c0] ;  /* 0x0000f000ff0e7b82 */ /* 0x000e700000000a00 */
[----:B------:R-:W2:Y:S01]  /*0980*/  LDC.64 R10, c[0x0][0x3c8] ;  /* 0x0000f200ff0a7b82 */ /* 0x000ea20000000a00 */
[----:B0-----:R-:W-:-:S05]  /*0990*/  IMAD.WIDE R12, R0, 0x4, R12 ;  /* 0x00000004000c7825 */ /* 0x001fca00078e020c */
[----:B------:R0:W-:Y:S01]  /*09a0*/  STG.E desc[UR4][R12.64], R17 ;  /* 0x000000110c007986 */ /* 0x0001e2000c101904 */
[----:B-1----:R-:W-:-:S05]  /*09b0*/  IMAD.WIDE R14, R0, 0x4, R14 ;  /* 0x00000004000e7825 */ /* 0x002fca00078e020e */
[----:B------:R0:W-:Y:S01]  /*09c0*/  STG.E desc[UR4][R14.64], R19 ;  /* 0x000000130e007986 */ /* 0x0001e2000c101904 */
[----:B--2---:R-:W-:-:S05]  /*09d0*/  IMAD.WIDE R10, R0, 0x4, R10 ;  /* 0x00000004000a7825 */ /* 0x004fca00078e020a */
[----:B------:R0:W-:Y:S01]  /*09e0*/  STG.E desc[UR4][R10.64], R21 ;  /* 0x000000150a007986 */ /* 0x0001e2000c101904 */
[----:B------:R-:W-:Y:S05]  /*09f0*/  @!P0 BRA `(.L_x_6) ;  /* 0xfffffff8004c8947 */ /* 0x000fea000383ffff */
[----:B------:R-:W-:Y:S05]  /*0a00*/  EXIT ;  /* 0x000000000000794d */ /* 0x000fea0003800000 */
        .weak           $__internal_0_$__cuda_sm20_dblrcp_rn_slowpath_v3
        .type           $__internal_0_$__cuda_sm20_dblrcp_rn_slowpath_v3,@function
        .size           $__internal_0_$__cuda_sm20_dblrcp_rn_slowpath_v3,($__internal_1_$__cuda_sm20_dsqrt_rn_f64_mediumpath_v1 - $__internal_0_$__cuda_sm20_dblrcp_rn_slowpath_v3)
$__internal_0_$__cuda_sm20_dblrcp_rn_slowpath_v3:
[----:B------:R-:W-:Y:S01]  /*0a10*/  IMAD.MOV.U32 R6, RZ, RZ, R8 ;  /* 0x000000ffff067224 */ /* 0x000fe200078e0008 */
[----:B------:R-:W-:-:S06]  /*0a20*/  MOV R7, R9 ;  /* 0x0000000900077202 */ /* 0x000fcc0000000f00 */
[----:B------:R-:W-:-:S14]  /*0a30*/  DSETP.GTU.AND P0, PT, |R6|, +INF , PT ;  /* 0x7ff000000600742a */ /* 0x000fdc0003f0c200 */
[----:B------:R-:W-:Y:S05]  /*0a40*/  @P0 BRA `(.L_x_7) ;  /* 0x00000000007c0947 */ /* 0x000fea0003800000 */
[----:B------:R-:W-:-:S04]  /*0a50*/  LOP3.LUT R5, R9, 0x7fffffff, RZ, 0xc0, !PT ;  /* 0x7fffffff09057812 */ /* 0x000fc800078ec0ff */
[----:B------:R-:W-:-:S04]  /*0a60*/  IADD3 R8, PT, PT, R5, -0x1, RZ ;  /* 0xffffffff05087810 */ /* 0x000fc80007ffe0ff */
[----:B------:R-:W-:-:S13]  /*0a70*/  ISETP.GE.U32.AND P0, PT, R8, 0x7fefffff, PT ;  /* 0x7fefffff0800780c */ /* 0x000fda0003f06070 */
[----:B------:R-:W-:Y:S02]  /*0a80*/  @P0 LOP3.LUT R9, R7, 0x7ff00000, RZ, 0x3c, !PT ;  /* 0x7ff0000007090812 */ /* 0x000fe400078e3cff */
[----:B------:R-:W-:Y:S01]  /*0a90*/  @P0 MOV R8, RZ ;  /* 0x000000ff00080202 */ /* 0x000fe20000000f00 */
[----:B------:R-:W-:Y:S06]  /*0aa0*/  @P0 BRA `(.L_x_8) ;  /* 0x00000000006c0947 */ /* 0x000fec0003800000 */
[----:B------:R-:W-:-:S13]  /*0ab0*/  ISETP.GE.U32.AND P0, PT, R5, 0x1000001, PT ;  /* 0x010000010500780c */ /* 0x000fda0003f06070 */
[----:B------:R-:W-:Y:S05]  /*0ac0*/  @!P0 BRA `(.L_x_9) ;  /* 0x0000000000348947 */ /* 0x000fea0003800000 */
[----:B------:R-:W-:Y:S01]  /*0ad0*/  VIADD R9, R7, 0xc0200000 ;  /* 0xc020000007097836 */ /* 0x000fe20000000000 */
[----:B------:R-:W-:-:S03]  /*0ae0*/  MOV R8, R6 ;  /* 0x0000000600087202 */ /* 0x000fc60000000f00 */
[----:B------:R-:W0:Y:S03]  /*0af0*/  MUFU.RCP64H R11, R9 ;  /* 0x00000009000b7308 */ /* 0x000e260000001800 */
[----:B0-----:R-:W-:-:S08]  /*0b00*/  DFMA R12, -R8, R10, 1 ;  /* 0x3ff00000080c742b */ /* 0x001fd0000000010a */
[----:B------:R-:W-:-:S08]  /*0b10*/  DFMA R12, R12, R12, R12 ;  /* 0x0000000c0c0c722b */ /* 0x000fd0000000000c */
[----:B------:R-:W-:-:S08]  /*0b20*/  DFMA R12, R10, R12, R10 ;  /* 0x0000000c0a0c722b */ /* 0x000fd0000000000a */
[----:B------:R-:W-:-:S08]  /*0b30*/  DFMA R10, -R8, R12, 1 ;  /* 0x3ff00000080a742b */ /* 0x000fd0000000010c */
[----:B------:R-:W-:-:S08]  /*0b40*/  DFMA R10, R12, R10, R12 ;  /* 0x0000000a0c0a722b */ /* 0x000fd0000000000c */
[----:B------:R-:W-:-:S08]  /*0b50*/  DMUL R10, R10, 2.2250738585072013831e-308 ;  /* 0x001000000a0a7828 */ /* 0x000fd00000000000 */
[----:B------:R-:W-:-:S08]  /*0b60*/  DFMA R6, -R6, R10, 1 ;  /* 0x3ff000000606742b */ /* 0x000fd0000000010a */
[----:B------:R-:W-:-:S08]  /*0b70*/  DFMA R6, R6, R6, R6 ;  /* 0x000000060606722b */ /* 0x000fd00000000006 */
[----:B------:R-:W-:Y:S01]  /*0b80*/  DFMA R8, R10, R6, R10 ;  /* 0x000000060a08722b */ /* 0x000fe2000000000a */
[----:B------:R-:W-:Y:S10]  /*0b90*/  BRA `(.L_x_8) ;  /* 0x0000000000307947 */ /* 0x000ff40003800000 */
.L_x_9:
[----:B------:R-:W-:Y:S01]  /*0ba0*/  DMUL R6, R6, 8.11296384146066816958e+31 ;  /* 0x4690000006067828 */ /* 0x000fe20000000000 */
[----:B------:R-:W-:-:S05]  /*0bb0*/  MOV R8, R10 ;  /* 0x0000000a00087202 */ /* 0x000fca0000000f00 */
[----:B------:R-:W0:Y:S02]  /*0bc0*/  MUFU.RCP64H R9, R7 ;  /* 0x0000000700097308 */ /* 0x000e240000001800 */
[----:B0-----:R-:W-:-:S08]  /*0bd0*/  DFMA R10, -R6, R8, 1 ;  /* 0x3ff00000060a742b */ /* 0x001fd00000000108 */
[----:B------:R-:W-:-:S08]  /*0be0*/  DFMA R10, R10, R10, R10 ;  /* 0x0000000a0a0a722b */ /* 0x000fd0000000000a */
[----:B------:R-:W-:-:S08]  /*0bf0*/  DFMA R10, R8, R10, R8 ;  /* 0x0000000a080a722b */ /* 0x000fd00000000008 */
[----:B------:R-:W-:-:S08]  /*0c00*/  DFMA R8, -R6, R10, 1 ;  /* 0x3ff000000608742b */ /* 0x000fd0000000010a */
[----:B------:R-:W-:-:S08]  /*0c10*/  DFMA R8, R10, R8, R10 ;  /* 0x000000080a08722b */ /* 0x000fd0000000000a */
[----:B------:R-:W-:Y:S01]  /*0c20*/  DMUL R8, R8, 8.11296384146066816958e+31 ;  /* 0x4690000008087828 */ /* 0x000fe20000000000 */
[----:B------:R-:W-:Y:S10]  /*0c30*/  BRA `(.L_x_8) ;  /* 0x0000000000087947 */ /* 0x000ff40003800000 */
.L_x_7:
[----:B------:R-:W-:Y:S02]  /*0c40*/  LOP3.LUT R9, R7, 0x80000, RZ, 0xfc, !PT ;  /* 0x0008000007097812 */ /* 0x000fe400078efcff */
[----:B------:R-:W-:-:S07]  /*0c50*/  MOV R8, R6 ;  /* 0x0000000600087202 */ /* 0x000fce0000000f00 */
.L_x_8:
[----:B------:R-:W-:Y:S01]  /*0c60*/  IMAD.MOV.U32 R6, RZ, RZ, R0 ;  /* 0x000000ffff067224 */ /* 0x000fe200078e0000 */
[----:B------:R-:W-:-:S04]  /*0c70*/  MOV R7, 0x0 ;  /* 0x0000000000077802 */ /* 0x000fc80000000f00 */
[----:B------:R-:W-:Y:S05]  /*0c80*/  RET.REL.NODEC R6 `(bollinger_bands_many_series_one_param_f32) ;  /* 0xfffffff006dc7950 */ /* 0x000fea0003c3ffff */
        .weak           $__internal_1_$__cuda_sm20_dsqrt_rn_f64_mediumpath_v1
        .type           $__internal_1_$__cuda_sm20_dsqrt_rn_f64_mediumpath_v1,@function
        .size           $__internal_1_$__cuda_sm20_dsqrt_rn_f64_mediumpath_v1,(.L_x_39 - $__internal_1_$__cuda_sm20_dsqrt_rn_f64_mediumpath_v1)
$__internal_1_$__cuda_sm20_dsqrt_rn_f64_mediumpath_v1:
[----:B------:R-:W-:Y:S01]  /*0c90*/  ISETP.GE.U32.AND P0, PT, R14, -0x3400000, PT ;  /* 0xfcc000000e00780c */ /* 0x000fe20003f06070 */
[----:B------:R-:W-:Y:S01]  /*0ca0*/  BSSY.RECONVERGENT B2, `(.L_x_10) ;  /* 0x0000024000027945 */ /* 0x000fe20003800200 */
[----:B------:R-:W-:-:S11]  /*0cb0*/  MOV R17, R23 ;  /* 0x0000001700117202 */ /* 0x000fd60000000f00 */
[----:B------:R-:W-:Y:S05]  /*0cc0*/  @!P0 BRA `(.L_x_11) ;  /* 0x0000000000208947 */ /* 0x000fea0003800000 */
[----:B------:R-:W-:-:S10]  /*0cd0*/  DFMA.RM R16, R20, R16, R18 ;  /* 0x000000101410722b */ /* 0x000fd40000004012 */
[----:B------:R-:W-:-:S04]  /*0ce0*/  IADD3 R14, P0, PT, R16, 0x1, RZ ;  /* 0x00000001100e7810 */ /* 0x000fc80007f1e0ff */
[----:B------:R-:W-:-:S06]  /*0cf0*/  IADD3.X R15, PT, PT, RZ, R17, RZ, P0, !PT ;  /* 0x00000011ff0f7210 */ /* 0x000fcc00007fe4ff */
[----:B------:R-:W-:-:S08]  /*0d00*/  DFMA.RP R12, -R16, R14, R12 ;  /* 0x0000000e100c722b */ /* 0x000fd0000000810c */
[----:B------:R-:W-:-:S06]  /*0d10*/  DSETP.GT.AND P0, PT, R12, RZ, PT ;  /* 0x000000ff0c00722a */ /* 0x000fcc0003f04000 */
[----:B------:R-:W-:Y:S02]  /*0d20*/  FSEL R14, R14, R16, P0 ;  /* 0x000000100e0e7208 */ /* 0x000fe40000000000 */
[----:B------:R-:W-:Y:S01]  /*0d30*/  FSEL R15, R15, R17, P0 ;  /* 0x000000110f0f7208 */ /* 0x000fe20000000000 */
[----:B------:R-:W-:Y:S06]  /*0d40*/  BRA `(.L_x_12) ;  /* 0x0000000000647947 */ /* 0x000fec0003800000 */
.L_x_11:
[----:B------:R-:W-:-:S14]  /*0d50*/  DSETP.NE.AND P0, PT, R12, RZ, PT ;  /* 0x000000ff0c00722a */ /* 0x000fdc0003f05000 */
[----:B------:R-:W-:Y:S05]  /*0d60*/  @!P0 BRA `(.L_x_13) ;  /* 0x0000000000588947 */ /* 0x000fea0003800000 */
[----:B------:R-:W-:-:S13]  /*0d70*/  ISETP.GE.AND P0, PT, R13, RZ, PT ;  /* 0x000000ff0d00720c */ /* 0x000fda0003f06270 */
[----:B------:R-:W-:Y:S01]  /*0d80*/  @!P0 IMAD.MOV.U32 R14, RZ, RZ, 0x0 ;  /* 0x00000000ff0e8424 */ /* 0x000fe200078e00ff */
[----:B------:R-:W-:Y:S01]  /*0d90*/  @!P0 MOV R15, 0xfff80000 ;  /* 0xfff80000000f8802 */ /* 0x000fe20000000f00 */
[----:B------:R-:W-:Y:S06]  /*0da0*/  @!P0 BRA `(.L_x_12) ;  /* 0x00000000004c8947 */ /* 0x000fec0003800000 */
[----:B------:R-:W-:-:S13]  /*0db0*/  ISETP.GT.AND P0, PT, R13, 0x7fefffff, PT ;  /* 0x7fefffff0d00780c */ /* 0x000fda0003f04270 */
[----:B------:R-:W-:Y:S05]  /*0dc0*/  @P0 BRA `(.L_x_13) ;  /* 0x0000000000400947 */ /* 0x000fea0003800000 */
[----:B------:R-:W-:Y:S01]  /*0dd0*/  DMUL R18, R12, 8.11296384146066816958e+31 ;  /* 0x469000000c127828 */ /* 0x000fe20000000000 */
[----:B------:R-:W-:Y:S01]  /*0de0*/  MOV R16, RZ ;  /* 0x000000ff00107202 */ /* 0x000fe20000000f00 */
[----:B------:R-:W-:Y:S01]  /*0df0*/  IMAD.MOV.U32 R15, RZ, RZ, 0x3fd80000 ;  /* 0x3fd80000ff0f7424 */ /* 0x000fe200078e00ff */
[----:B------:R-:W-:-:S03]  /*0e00*/  MOV R14, 0x0 ;  /* 0x00000000000e7802 */ /* 0x000fc60000000f00 */
[----:B------:R-:W0:Y:S02]  /*0e10*/  MUFU.RSQ64H R17, R19 ;  /* 0x0000001300117308 */ /* 0x000e240000001c00 */
[----:B0-----:R-:W-:-:S08]  /*0e20*/  DMUL R12, R16, R16 ;  /* 0x00000010100c7228 */ /* 0x001fd00000000000 */
[----:B------:R-:W-:-:S08]  /*0e30*/  DFMA R12, R18, -R12, 1 ;  /* 0x3ff00000120c742b */ /* 0x000fd0000000080c */
[----:B------:R-:W-:Y:S02]  /*0e40*/  DFMA R14, R12, R14, 0.5 ;  /* 0x3fe000000c0e742b */ /* 0x000fe4000000000e */
[----:B------:R-:W-:-:S08]  /*0e50*/  DMUL R12, R16, R12 ;  /* 0x0000000c100c7228 */ /* 0x000fd00000000000 */
[----:B------:R-:W-:-:S08]  /*0e60*/  DFMA R14, R14, R12, R16 ;  /* 0x0000000c0e0e722b */ /* 0x000fd00000000010 */
[----:B------:R-:W-:Y:S02]  /*0e70*/  DMUL R12, R18, R14 ;  /* 0x0000000e120c7228 */ /* 0x000fe40000000000 */
[----:B------:R-:W-:-:S06]  /*0e80*/  IADD3 R15, PT, PT, R15, -0x100000, RZ ;  /* 0xfff000000f0f7810 */ /* 0x000fcc0007ffe0ff */
[----:B------:R-:W-:-:S08]  /*0e90*/  DFMA R16, R12, -R12, R18 ;  /* 0x8000000c0c10722b */ /* 0x000fd00000000012 */
[----:B------:R-:W-:-:S10]  /*0ea0*/  DFMA R14, R14, R16, R12 ;  /* 0x000000100e0e722b */ /* 0x000fd4000000000c */
[----:B------:R-:W-:Y:S01]  /*0eb0*/  IADD3 R15, PT, PT, R15, -0x3500000, RZ ;  /* 0xfcb000000f0f7810 */ /* 0x000fe20007ffe0ff */
[----:B------:R-:W-:Y:S06]  /*0ec0*/  BRA `(.L_x_12) ;  /* 0x0000000000047947 */ /* 0x000fec0003800000 */
.L_x_13:
[----:B------:R-:W-:-:S11]  /*0ed0*/  DADD R14, R12, R12 ;  /* 0x000000000c0e7229 */ /* 0x000fd6000000000c */
.L_x_12:
[----:B------:R-:W-:Y:S05]  /*0ee0*/  BSYNC.RECONVERGENT B2 ;  /* 0x0000000000027941 */ /* 0x000fea0003800200 */
.L_x_10:
[----:B------:R-:W-:-:S04]  /*0ef0*/  MOV R25, 0x0 ;  /* 0x0000000000197802 */ /* 0x000fc80000000f00 */
[----:B------:R-:W-:Y:S05]  /*0f00*/  RET.REL.NODEC R24 `(bollinger_bands_many_series_one_param_f32) ;  /* 0xfffffff0183c7950 */ /* 0x000fea0003c3ffff */
.L_x_14:
[----:B------:R-:W-:-:S00]  /*0f10*/  BRA `(.L_x_14) ;  /* 0xfffffffc00fc7947 */ /* 0x000fc0000383ffff */
[----:B------:R-:W-:-:S00]  /*0f20*/  NOP ;  /* 0x0000000000007918 */ /* 0x000fc00000000000 */
        /* <DEDUP_REMOVED lines=13> */
.L_x_39:


//--------------------- .text.bollinger_bands_sma_prefix_f32 --------------------------
	.section	.text.bollinger_bands_sma_prefix_f32,"ax",@progbits
	.align	128
        .global         bollinger_bands_sma_prefix_f32
        .type           bollinger_bands_sma_prefix_f32,@function
        .size           bollinger_bands_sma_prefix_f32,(.L_x_41 - bollinger_bands_sma_prefix_f32)
        .other          bollinger_bands_sma_prefix_f32,@"STO_CUDA_ENTRY STV_DEFAULT"
bollinger_bands_sma_prefix_f32:
.text.bollinger_bands_sma_prefix_f32:
[----:B------:R-:W-:Y:S01]  /*0000*/  LDC R1, c[0x0][0x37c] ;  /* 0x0000df00ff017b82 */ /* 0x000fe20000000800 */
[----:B------:R-:W0:Y:S01]  /*0010*/  S2R R6, SR_CTAID.Y ;  /* 0x0000000000067919 */ /* 0x000e220000002600 */
[----:B------:R-:W0:Y:S02]  /*0020*/  LDCU UR4, c[0x0][0x3c0] ;  /* 0x00007800ff0477ac */ /* 0x000e240008000800 */
[----:B0-----:R-:W-:-:S13]  /*0030*/  ISETP.GE.AND P0, PT, R6, UR4, PT ;  /* 0x0000000406007c0c */ /* 0x001fda000bf06270 */
[----:B------:R-:W-:Y:S05]  /*0040*/  @P0 EXIT ;  /* 0x000000000000094d */ /* 0x000fea0003800000 */
[----:B------:R-:W0:Y:S01]  /*0050*/  LDC.64 R2, c[0x0][0x3a8] ;  /* 0x0000ea00ff027b82 */ /* 0x000e220000000a00 */
[----:B------:R-:W1:Y:S01]  /*0060*/  LDCU.64 UR4, c[0x0][0x358] ;  /* 0x00006b00ff0477ac */ /* 0x000e620008000a00 */
[----:B0-----:R-:W-:-:S05]  /*0070*/  IMAD.WIDE.U32 R2, R6, 0x4, R2 ;  /* 0x0000000406027825 */ /* 0x001fca00078e0002 */
[----:B-1----:R-:W2:Y:S02]  /*0080*/  LDG.E.CONSTANT R5, desc[UR4][R2.64] ;  /* 0x0000000402057981 */ /* 0x002ea4000c1e9900 */
[----:B--2---:R-:W-:-:S13]  /*0090*/  ISETP.GE.AND P0, PT, R5, 0x1, PT ;  /* 0x000000010500780c */ /* 0x004fda0003f06270 */
[----:B------:R-:W-:Y:S05]  /*00a0*/  @!P0 EXIT ;  /* 0x000000000000894d */ /* 0x000fea0003800000 */
[----:B------:R-:W-:-:S04]  /*00b0*/  I2FP.F32.U32 R0, R5 ;  /* 0x0000000500007245 */ /* 0x000fc80000201000 */
[----:B------:R-:W-:-:S04]  /*00c0*/  IADD3 R2, PT, PT, R0, 0x1800000, RZ ;  /* 0x0180000000027810 */ /* 0x000fc80007ffe0ff */
[----:B------:R-:W-:-:S04]  /*00d0*/  LOP3.LUT R2, R2, 0x7f800000, RZ, 0xc0, !PT ;  /* 0x7f80000002027812 */ /* 0x000fc800078ec0ff */
[----:B------:R-:W-:-:S13]  /*00e0*/  ISETP.GT.U32.AND P0, PT, R2, 0x1ffffff, PT ;  /* 0x01ffffff0200780c */ /* 0x000fda0003f04070 */
[----:B------:R-:W-:Y:S05]  /*00f0*/  @P0 BRA `(.L_x_15) ;  /* 0x00000000000c0947 */ /* 0x000fea0003800000 */
[----:B------:R-:W-:-:S07]  /*0100*/  MOV R2, 0x120 ;  /* 0x0000012000027802 */ /* 0x000fce0000000f00 */
[----:B------:R-:W-:Y:S05]  /*0110*/  CALL.REL.NOINC `($__internal_3_$__cuda_sm20_rcp_rn_f32_slowpath) ;  /* 0x0000001400f07944 */ /* 0x000fea0003c00000 */
[----:B------:R-:W-:Y:S05]  /*0120*/  BRA `(.L_x_16) ;  /* 0x0000000000107947 */ /* 0x000fea0003800000 */
.L_x_15:
[----:B------:R-:W0:Y:S02]  /*0130*/  MUFU.RCP R3, R0 ;  /* 0x0000000000037308 */ /* 0x000e240000001000 */
[----:B0-----:R-:W-:-:S04]  /*0140*/  FFMA R2, R0, R3, -1 ;  /* 0xbf80000000027423 */ /* 0x001fc80000000003 */
[----:B------:R-:W-:-:S04]  /*0150*/  FADD.FTZ R2, -R2, -RZ ;  /* 0x800000ff02027221 */ /* 0x000fc80000010100 */
[----:B------:R-:W-:-:S07]  /*0160*/  FFMA R4, R3, R2, R3 ;  /* 0x0000000203047223 */ /* 0x000fce0000000003 */
.L_x_16:
[----:B------:R-:W0:Y:S01]  /*0170*/  S2R R0, SR_TID.X ;  /* 0x0000000000007919 */ /* 0x000e220000002100 */
[----:B------:R-:W0:Y:S08]  /*0180*/  S2UR UR6, SR_CTAID.X ;  /* 0x00000000000679c3 */ /* 0x000e300000002500 */
[----:B------:R-:W0:Y:S01]  /*0190*/  LDC R3, c[0x0][0x360] ;  /* 0x0000d800ff037b82 */ /* 0x000e220000000800 */
[----:B------:R-:W1:Y:S07]  /*01a0*/  LDCU UR7, c[0x0][0x370] ;  /* 0x00006e00ff0777ac */ /* 0x000e6e0008000800 */
[----:B------:R-:W2:Y:S01]  /*01b0*/  LDC.64 R8, c[0x0][0x3a0] ;  /* 0x0000e800ff087b82 */ /* 0x000ea20000000a00 */
[----:B0-----:R-:W-:-:S02]  /*01c0*/  IMAD R0, R3, UR6, R0 ;  /* 0x0000000603007c24 */ /* 0x001fc4000f8e0200 */
[----:B-1----:R-:W-:-:S03]  /*01d0*/  IMAD R3, R3, UR7, RZ ;  /* 0x0000000703037c24 */ /* 0x002fc6000f8e02ff */
[----:B--2---:R-:W-:-:S13]  /*01e0*/  ISETP.GE.AND P0, PT, R0, R8, PT ;  /* 0x000000080000720c */ /* 0x004fda0003f06270 */
[----:B------:R-:W-:Y:S05]  /*01f0*/  @P0 EXIT ;  /* 0x000000000000094d */ /* 0x000fea0003800000 */
[----:B------:R-:W0:Y:S01]  /*0200*/  LDC.64 R12, c[0x0][0x398] ;  /* 0x0000e600ff0c7b82 */ /* 0x000e220000000a00 */
[----:B------:R-:W1:Y:S01]  /*0210*/  LDCU UR10, c[0x0][0x3a0] ;  /* 0x00007400ff0a77ac */ /* 0x000e620008000800 */
[----:B------:R-:W2:Y:S06]  /*0220*/  LDCU UR11, c[0x0][0x3a0] ;  /* 0x00007400ff0b77ac */ /* 0x000eac0008000800 */
[----:B------:R-:W3:Y:S01]  /*0230*/  LDC.64 R18, c[0x0][0x3b0] ;  /* 0x0000ec00ff127b82 */ /* 0x000ee20000000a00 */
[----:B------:R-:W4:Y:S01]  /*0240*/  LDCU.64 UR6, c[0x0][0x388] ;  /* 0x00007100ff0677ac */ /* 0x000f220008000a00 */
[----:B------:R-:W0:Y:S06]  /*0250*/  LDCU.64 UR12, c[0x0][0x388] ;  /* 0x00007100ff0c77ac */ /* 0x000e2c0008000a00 */
[----:B------:R-:W5:Y:S01]  /*0260*/  LDC.64 R16, c[0x0][0x3b8] ;  /* 0x0000ee00ff107b82 */ /* 0x000f620000000a00 */
[----:B------:R-:W0:Y:S01]  /*0270*/  LDCU.64 UR8, c[0x0][0x390] ;  /* 0x00007200ff0877ac */ /* 0x000e220008000a00 */
[----:B------:R-:W0:Y:S02]  /*0280*/  LDCU.64 UR14, c[0x0][0x390] ;  /* 0x00007200ff0e77ac */ /* 0x000e240008000a00 */
[----:B0-----:R-:W-:-:S04]  /*0290*/  IMAD.WIDE R10, R9, 0x4, R12 ;  /* 0x00000004090a7825 */ /* 0x001fc800078e020c */
[----:B------:R-:W-:Y:S01]  /*02a0*/  IMAD.WIDE R12, R8, 0x4, R12 ;  /* 0x00000004080c7825 */ /* 0x000fe200078e020c */
[----:B------:R-:W2:Y:S05]  /*02b0*/  LDG.E.CONSTANT R23, desc[UR4][R10.64] ;  /* 0x000000040a177981 */ /* 0x000eaa000c1e9900 */
[----:B------:R-:W2:Y:S01]  /*02c0*/  LDG.E.CONSTANT R12, desc[UR4][R12.64] ;  /* 0x000000040c0c7981 */ /* 0x000ea2000c1e9900 */
[----:B------:R-:W-:Y:S01]  /*02d0*/  IADD3 R2, PT, PT, R5, -0x1, R9 ;  /* 0xffffffff05027810 */ /* 0x000fe20007ffe009 */
[----:B---3--:R-:W-:-:S04]  /*02e0*/  IMAD.WIDE.U32 R18, R6, 0x4, R18 ;  /* 0x0000000406127825 */ /* 0x008fc800078e0012 */
[----:B-----5:R-:W-:Y:S01]  /*02f0*/  IMAD.WIDE.U32 R16, R6, 0x4, R16 ;  /* 0x0000000406107825 */ /* 0x020fe200078e0010 */
[----:B--2---:R-:W-:-:S13]  /*0300*/  ISETP.NE.AND P0, PT, R12, R23, PT ;  /* 0x000000170c00720c */ /* 0x004fda0003f05270 */
[----:B-1--4-:R-:W-:Y:S05]  /*0310*/  @!P0 BRA `(.L_x_17) ;  /* 0x00000008006c8947 */ /* 0x012fea0003800000 */
[----:B------:R-:W-:Y:S01]  /*0320*/  BSSY.RECONVERGENT B0, `(.L_x_18) ;  /* 0x0000099000007945 */ /* 0x000fe20003800200 */
.L_x_23:
[----:B------:R-:W-:Y:S01]  /*0330*/  ISETP.GE.AND P0, PT, R0, R2, PT ;  /* 0x000000020000720c */ /* 0x000fe20003f06270 */
[----:B------:R-:W-:Y:S01]  /*0340*/  BSSY.RECONVERGENT B1, `(.L_x_19) ;  /* 0x0000089000017945 */ /* 0x000fe20003800200 */
[----:B0-----:R-:W-:Y:S02]  /*0350*/  MOV R7, 0x7fffffff ;  /* 0x7fffffff00077802 */ /* 0x001fe40000000f00 */
[----:B------:R-:W-:Y:S02]  /*0360*/  MOV R21, 0x7fffffff ;  /* 0x7fffffff00157802 */ /* 0x000fe40000000f00 */
[----:B------:R-:W-:-:S07]  /*0370*/  MOV R15, 0x7fffffff ;  /* 0x7fffffff000f7802 */ /* 0x000fce0000000f00 */
[----:B------:R-:W-:Y:S05]  /*0380*/  @!P0 BRA `(.L_x_20) ;  /* 0x0000000800108947 */ /* 0x000fea0003800000 */
[----:B------:R-:W0:Y:S02]  /*0390*/  LDC.64 R8, c[0x0][0x398] ;  /* 0x0000e600ff087b82 */ /* 0x000e240000000a00 */
[----:B0-----:R-:W-:-:S06]  /*03a0*/  IMAD.WIDE R8, R0, 0x4, R8 ;  /* 0x0000000400087825 */ /* 0x001fcc00078e0208 */
[----:B------:R-:W2:Y:S02]  /*03b0*/  LDG.E.CONSTANT R8, desc[UR4][R8.64+0x4] ;  /* 0x0000040408087981 */ /* 0x000ea4000c1e9900 */
[----:B--2---:R-:W-:-:S13]  /*03c0*/  ISETP.NE.AND P0, PT, R8, R23, PT ;  /* 0x000000170800720c */ /* 0x004fda0003f05270 */
[----:B------:R-:W-:Y:S05]  /*03d0*/  @P0 BRA `(.L_x_20) ;  /* 0x0000000400fc0947 */ /* 0x000fea0003800000 */
[----:B------:R-:W-:Y:S02]  /*03e0*/  SHF.R.S32.HI R11, RZ, 0x1f, R0 ;  /* 0x0000001fff0b7819 */ /* 0x000fe40000011400 */
[----:B------:R-:W-:Y:S02]  /*03f0*/  IADD3 R7, P0, PT, -R5, R0, RZ ;  /* 0x0000000005077210 */ /* 0x000fe40007f1e1ff */
[----:B------:R-:W-:Y:S02]  /*0400*/  SHF.L.U32 R9, R0, 0x3, RZ ;  /* 0x0000000300097819 */ /* 0x000fe400000006ff */
[----:B------:R-:W-:Y:S02]  /*0410*/  IADD3.X R8, PT, PT, R11, -0x1, RZ, P0, !PT ;  /* 0xffffffff0b087810 */ /* 0x000fe400007fe4ff */
[C---:B------:R-:W-:Y:S02]  /*0420*/  SHF.L.U32 R10, R7.reuse, 0x3, RZ ;  /* 0x00000003070a7819 */ /* 0x040fe400000006ff */
[----:B------:R-:W-:-:S02]  /*0430*/  SHF.L.U64.HI R7, R7, 0x3, R8 ;  /* 0x0000000307077819 */ /* 0x000fc40000010208 */
[----:B------:R-:W-:Y:S02]  /*0440*/  SHF.L.U64.HI R11, R0, 0x3, R11 ;  /* 0x00000003000b7819 */ /* 0x000fe4000001020b */
[----:B------:R-:W-:Y:S02]  /*0450*/  IADD3 R12, P0, PT, R9, UR6, RZ ;  /* 0x00000006090c7c10 */ /* 0x000fe4000ff1e0ff */
[----:B------:R-:W-:Y:S02]  /*0460*/  IADD3 R14, P1, PT, R10, UR6, RZ ;  /* 0x000000060a0e7c10 */ /* 0x000fe4000ff3e0ff */
[----:B------:R-:W-:Y:S02]  /*0470*/  IADD3.X R13, PT, PT, R11, UR7, RZ, P0, !PT ;  /* 0x000000070b0d7c10 */ /* 0x000fe400087fe4ff */
[----:B------:R-:W-:-:S04]  /*0480*/  IADD3.X R15, PT, PT, R7, UR7, RZ, P1, !PT ;  /* 0x00000007070f7c10 */ /* 0x000fc80008ffe4ff */
[----:B------:R-:W2:Y:S04]  /*0490*/  LDG.E.64.CONSTANT R12, desc[UR4][R12.64+0x8] ;  /* 0x000008040c0c7981 */ /* 0x000ea8000c1e9b00 */
[----:B------:R-:W2:Y:S01]  /*04a0*/  LDG.E.64.CONSTANT R14, desc[UR4][R14.64+0x8] ;  /* 0x000008040e0e7981 */ /* 0x000ea2000c1e9b00 */
[----:B------:R-:W-:Y:S02]  /*04b0*/  IADD3 R8, P0, PT, R9, UR8, RZ ;  /* 0x0000000809087c10 */ /* 0x000fe4000ff1e0ff */
[----:B------:R-:W-:Y:S02]  /*04c0*/  IADD3 R10, P1, PT, R10, UR8, RZ ;  /* 0x000000080a0a7c10 */ /* 0x000fe4000ff3e0ff */
[----:B------:R-:W-:Y:S02]  /*04d0*/  IADD3.X R9, PT, PT, R11, UR9, RZ, P0, !PT ;  /* 0x000000090b097c10 */ /* 0x000fe400087fe4ff */
[----:B------:R-:W-:-:S04]  /*04e0*/  IADD3.X R11, PT, PT, R7, UR9, RZ, P1, !PT ;  /* 0x00000009070b7c10 */ /* 0x000fc80008ffe4ff */
        /* <DEDUP_REMOVED lines=10> */
[----:B------:R-:W-:-:S04]  /*0590*/  FADD R20, R21, R20 ;  /* 0x0000001415147221 */ /* 0x000fc80000000000 */
[----:B------:R-:W-:Y:S01]  /*05a0*/  FADD R20, R20, R13 ;  /* 0x0000000d14147221 */ /* 0x000fe20000000000 */
[----:B------:R-:W-:-:S03]  /*05b0*/  FADD R13, R8, -R10 ;  /* 0x8000000a080d7221 */ /* 0x000fc60000000000 */
[----:B------:R-:W-:-:S04]  /*05c0*/  FADD R12, R7, R20 ;  /* 0x00000014070c7221 */ /* 0x000fc80000000000 */
[----:B------:R-:W-:-:S04]  /*05d0*/  FADD R15, -R7, R12 ;  /* 0x0000000c070f7221 */ /* 0x000fc80000000100 */
[--C-:B------:R-:W-:Y:S01]  /*05e0*/  FADD R14, R12, -R15.reuse ;  /* 0x8000000f0c0e7221 */ /* 0x100fe20000000000 */
[----:B------:R-:W-:Y:S01]  /*05f0*/  FADD R21, R20, -R15 ;  /* 0x8000000f14157221 */ /* 0x000fe20000000000 */
[-C--:B------:R-:W-:Y:S02]  /*0600*/  FMUL R15, R12, R4.reuse ;  /* 0x000000040c0f7220 */ /* 0x080fe40000400000 */
[----:B------:R-:W-:Y:S01]  /*0610*/  FADD R14, R7, -R14 ;  /* 0x8000000e070e7221 */ /* 0x000fe20000000000 */
[----:B------:R-:W-:Y:S01]  /*0620*/  FADD R7, -R8, R13 ;  /* 0x0000000d08077221 */ /* 0x000fe20000000100 */
[----:B------:R-:W-:Y:S02]  /*0630*/  FFMA R12, R12, R4, -R15 ;  /* 0x000000040c0c7223 */ /* 0x000fe4000000080f */
[----:B------:R-:W-:Y:S01]  /*0640*/  FADD R21, R14, R21 ;  /* 0x000000150e157221 */ /* 0x000fe20000000000 */
[--C-:B------:R-:W-:Y:S01]  /*0650*/  FADD R25, R13, -R7.reuse ;  /* 0x800000070d197221 */ /* 0x100fe20000000000 */
[----:B------:R-:W-:-:S02]  /*0660*/  FADD R10, -R10, -R7 ;  /* 0x800000070a0a7221 */ /* 0x000fc40000000100 */
[----:B------:R-:W-:Y:S01]  /*0670*/  FFMA R12, R21, R4, R12 ;  /* 0x00000004150c7223 */ /* 0x000fe2000000000c */
[----:B------:R-:W-:-:S03]  /*0680*/  FADD R25, R8, -R25 ;  /* 0x8000001908197221 */ /* 0x000fc60000000000 */
[----:B------:R-:W-:Y:S01]  /*0690*/  FADD R22, R15, R12 ;  /* 0x0000000c0f167221 */ /* 0x000fe20000000000 */
[----:B------:R-:W-:-:S03]  /*06a0*/  FADD R10, R25, R10 ;  /* 0x0000000a190a7221 */ /* 0x000fc60000000000 */
[----:B------:R-:W-:Y:S01]  /*06b0*/  FADD R7, -R15, R22 ;  /* 0x000000160f077221 */ /* 0x000fe20000000100 */
[----:B------:R-:W-:-:S03]  /*06c0*/  FADD R10, R10, R9 ;  /* 0x000000090a0a7221 */ /* 0x000fc60000000000 */
[--C-:B------:R-:W-:Y:S01]  /*06d0*/  FADD R8, R22, -R7.reuse ;  /* 0x8000000716087221 */ /* 0x100fe20000000000 */
[----:B------:R-:W-:Y:S01]  /*06e0*/  FADD R9, R13, R10 ;  /* 0x0000000a0d097221 */ /* 0x000fe20000000000 */
[----:B------:R-:W-:Y:S02]  /*06f0*/  FADD R21, R12, -R7 ;  /* 0x800000070c157221 */ /* 0x000fe40000000000 */
[----:B------:R-:W-:Y:S01]  /*0700*/  FADD R8, R15, -R8 ;  /* 0x800000080f087221 */ /* 0x000fe20000000000 */
[----:B------:R-:W-:-:S03]  /*0710*/  FADD R7, -R13, R9 ;  /* 0x000000090d077221 */ /* 0x000fc60000000100 */
[----:B------:R-:W-:Y:S01]  /*0720*/  FADD R21, R8, R21 ;  /* 0x0000001508157221 */ /* 0x000fe20000000000 */
[--C-:B------:R-:W-:Y:S01]  /*0730*/  FADD R8, R9, -R7.reuse ;  /* 0x8000000709087221 */ /* 0x100fe20000000000 */
[----:B------:R-:W-:Y:S01]  /*0740*/  FADD R10, R10, -R7 ;  /* 0x800000070a0a7221 */ /* 0x000fe20000000000 */
[C---:B------:R-:W-:Y:S01]  /*0750*/  FMUL R7, R22.reuse, R22 ;  /* 0x0000001616077220 */ /* 0x040fe20000400000 */
[CC--:B------:R-:W-:Y:S01]  /*0760*/  FMUL R12, R22.reuse, R21.reuse ;  /* 0x00000015160c7220 */ /* 0x0c0fe20000400000 */
[----:B------:R-:W-:Y:S01]  /*0770*/  FADD R13, R13, -R8 ;  /* 0x800000080d0d7221 */ /* 0x000fe20000000000 */
[----:B------:R-:W-:Y:S01]  /*0780*/  FMUL R8, R9, R4 ;  /* 0x0000000409087220 */ /* 0x000fe20000400000 */
[C---:B------:R-:W-:Y:S01]  /*0790*/  FFMA R11, R22.reuse, R22, -R7 ;  /* 0x00000016160b7223 */ /* 0x040fe20000000807 */
[----:B------:R-:W-:Y:S01]  /*07a0*/  FFMA R12, R22, R21, R12 ;  /* 0x00000015160c7223 */ /* 0x000fe2000000000c */
[----:B------:R-:W-:Y:S01]  /*07b0*/  FADD R13, R13, R10 ;  /* 0x0000000a0d0d7221 */ /* 0x000fe20000000000 */
[----:B------:R-:W-:-:S02]  /*07c0*/  FFMA R10, R9, R4, -R8 ;  /* 0x00000004090a7223 */ /* 0x000fc40000000808 */
[----:B------:R-:W-:Y:S02]  /*07d0*/  FADD R12, R11, R12 ;  /* 0x0000000c0b0c7221 */ /* 0x000fe40000000000 */
[----:B------:R-:W-:Y:S02]  /*07e0*/  FFMA R13, R13, R4, R10 ;  /* 0x000000040d0d7223 */ /* 0x000fe4000000000a */
[----:B------:R-:W-:Y:S02]  /*07f0*/  FFMA R12, R21, R21, R12 ;  /* 0x00000015150c7223 */ /* 0x000fe4000000000c */
[C---:B------:R-:W-:Y:S02]  /*0800*/  FADD R10, R8.reuse, R13 ;  /* 0x0000000d080a7221 */ /* 0x040fe40000000000 */
[----:B------:R-:W-:Y:S02]  /*0810*/  FADD R11, R7, R12 ;  /* 0x0000000c070b7221 */ /* 0x000fe40000000000 */
[----:B------:R-:W-:-:S02]  /*0820*/  FADD R14, -R8, R10 ;  /* 0x0000000a080e7221 */ /* 0x000fc40000000100 */
[--C-:B------:R-:W-:Y:S01]  /*0830*/  FADD R20, -R7, R11.reuse ;  /* 0x0000000b07147221 */ /* 0x100fe20000000100 */
[C---:B------:R-:W-:Y:S01]  /*0840*/  FADD R9, R10.reuse, -R11 ;  /* 0x8000000b0a097221 */ /* 0x040fe20000000000 */
[--C-:B------:R-:W-:Y:S01]  /*0850*/  FADD R15, R10, -R14.reuse ;  /* 0x8000000e0a0f7221 */ /* 0x100fe20000000000 */
[----:B------:R-:W-:Y:S01]  /*0860*/  FADD R14, R13, -R14 ;  /* 0x8000000e0d0e7221 */ /* 0x000fe20000000000 */
[--C-:B------:R-:W-:Y:S01]  /*0870*/  FADD R12, R12, -R20.reuse ;  /* 0x800000140c0c7221 */ /* 0x100fe20000000000 */
[----:B------:R-:W-:Y:S01]  /*0880*/  FADD R20, -R11, R20 ;  /* 0x000000140b147221 */ /* 0x000fe20000000100 */
[----:B------:R-:W-:Y:S01]  /*0890*/  FADD R24, -R10, R9 ;  /* 0x000000090a187221 */ /* 0x000fe20000000100 */
[----:B------:R-:W-:Y:S02]  /*08a0*/  FADD R15, R8, -R15 ;  /* 0x8000000f080f7221 */ /* 0x000fe40000000000 */
[----:B------:R-:W-:Y:S01]  /*08b0*/  FADD R7, R7, R20 ;  /* 0x0000001407077221 */ /* 0x000fe20000000000 */
[----:B------:R-:W-:Y:S01]  /*08c0*/  FADD R13, R9, -R24 ;  /* 0x80000018090d7221 */ /* 0x000fe20000000000 */
[----:B------:R-:W-:Y:S01]  /*08d0*/  FADD R14, R15, R14 ;  /* 0x0000000e0f0e7221 */ /* 0x000fe20000000000 */
[----:B------:R-:W-:Y:S01]  /*08e0*/  FADD R24, -R11, -R24 ;  /* 0x800000180b187221 */ /* 0x000fe20000000100 */
[----:B------:R-:W-:Y:S01]  /*08f0*/  FADD R7, R7, R12 ;  /* 0x0000000c07077221 */ /* 0x000fe20000000000 */
[----:B------:R-:W-:-:S03]  /*0900*/  FADD R13, R10, -R13 ;  /* 0x8000000d0a0d7221 */ /* 0x000fc60000000000 */
[----:B------:R-:W-:Y:S01]  /*0910*/  FADD R14, R14, -R7 ;  /* 0x800000070e0e7221 */ /* 0x000fe20000000000 */
[----:B------:R-:W-:-:S04]  /*0920*/  FADD R13, R13, R24 ;  /* 0x000000180d0d7221 */ /* 0x000fc80000000000 */
[----:B------:R-:W-:-:S04]  /*0930*/  FADD R14, R13, R14 ;  /* 0x0000000e0d0e7221 */ /* 0x000fc80000000000 */
[----:B------:R-:W-:-:S04]  /*0940*/  FADD R20, R9, R14 ;  /* 0x0000000e09147221 */ /* 0x000fc80000000000 */
[----:B------:R-:W-:Y:S01]  /*0950*/  FADD R7, -R9, R20 ;  /* 0x0000001409077221 */ /* 0x000fe20000000100 */
[----:B------:R-:W-:Y:S03]  /*0960*/  F2F.F64.F32 R24, R20 ;  /* 0x0000001400187310 */ /* 0x000fe60000201800 */
[--C-:B------:R-:W-:Y:S01]  /*0970*/  FADD R8, R20, -R7.reuse ;  /* 0x8000000714087221 */ /* 0x100fe20000000000 */
[----:B------:R-:W-:-:S03]  /*0980*/  FADD R7, R14, -R7 ;  /* 0x800000070e077221 */ /* 0x000fc60000000000 */
[----:B------:R-:W-:-:S04]  /*0990*/  FADD R8, R9, -R8 ;  /* 0x8000000809087221 */ /* 0x000fc80000000000 */
[----:B------:R-:W-:-:S04]  /*09a0*/  FADD R7, R8, R7 ;  /* 0x0000000708077221 */ /* 0x000fc80000000000 */
[----:B------:R-:W0:Y:S02]  /*09b0*/  F2F.F64.F32 R8, R7 ;  /* 0x0000000700087310 */ /* 0x000e240000201800 */
[----:B0-----:R-:W-:Y:S01]  /*09c0*/  DADD R24, R24, R8 ;  /* 0x0000000018187229 */ /* 0x001fe20000000008 */
[----:B------:R-:W-:Y:S01]  /*09d0*/  HFMA2 R9, -RZ, RZ, 1.9609375, 0 ;  /* 0x3fd80000ff097431 */ /* 0x000fe200000001ff */
[----:B------:R-:W-:-:S04]  /*09e0*/  MOV R8, 0x0 ;  /* 0x0000000000087802 */ /* 0x000fc80000000f00 */
[----:B------:R-:W0:Y:S04]  /*09f0*/  MUFU.RSQ64H R11, R25 ;  /* 0x00000019000b7308 */ /* 0x000e280000001c00 */
[----:B------:R-:W-:-:S04]  /*0a00*/  IADD3 R10, PT, PT, R25, -0x3500000, RZ ;  /* 0xfcb00000190a7810 */ /* 0x000fc80007ffe0ff */
[----:B------:R-:W-:Y:S02]  /*0a10*/  ISETP.GE.U32.AND P0, PT, R10, 0x7ca00000, PT ;  /* 0x7ca000000a00780c */ /* 0x000fe40003f06070 */
[----:B0-----:R-:W-:-:S08]  /*0a20*/  DMUL R12, R10, R10 ;  /* 0x0000000a0a0c7228 */ /* 0x001fd00000000000 */
[----:B------:R-:W-:-:S08]  /*0a30*/  DFMA R12, R24, -R12, 1 ;  /* 0x3ff00000180c742b */ /* 0x000fd0000000080c */
[----:B------:R-:W-:Y:S02]  /*0a40*/  DFMA R8, R12, R8, 0.5 ;  /* 0x3fe000000c08742b */ /* 0x000fe40000000008 */
[----:B------:R-:W-:-:S08]  /*0a50*/  DMUL R26, R10, R12 ;  /* 0x0000000c0a1a7228 */ /* 0x000fd00000000000 */
[----:B------:R-:W-:-:S08]  /*0a60*/  DFMA R26, R8, R26, R10 ;  /* 0x0000001a081a722b */ /* 0x000fd0000000000a */
[----:B------:R-:W-:Y:S02]  /*0a70*/  DMUL R14, R24, R26 ;  /* 0x0000001a180e7228 */ /* 0x000fe40000000000 */
[----:B------:R-:W-:Y:S02]  /*0a80*/  IADD3 R9, PT, PT, R27, -0x100000, RZ ;  /* 0xfff000001b097810 */ /* 0x000fe40007ffe0ff */
[----:B------:R-:W-:-:S04]  /*0a90*/  MOV R8, R26 ;  /* 0x0000001a00087202 */ /* 0x000fc80000000f00 */
[----:B------:R-:W-:-:S08]  /*0aa0*/  DFMA R12, R14, -R14, R24 ;  /* 0x8000000e0e0c722b */ /* 0x000fd00000000018 */
[----:B------:R-:W-:Y:S01]  /*0ab0*/  DFMA R28, R12, R8, R14 ;  /* 0x000000080c1c722b */ /* 0x000fe2000000000e */
[----:B------:R-:W-:Y:S10]  /*0ac0*/  @!P0 BRA `(.L_x_22) ;  /* 0x0000000000248947 */ /* 0x000ff40003800000 */
[----:B------:R-:W-:Y:S02]  /*0ad0*/  MOV R8, R12 ;  /* 0x0000000c00087202 */ /* 0x000fe40000000f00 */
[----:B------:R-:W-:Y:S02]  /*0ae0*/  MOV R12, R14 ;  /* 0x0000000e000c7202 */ /* 0x000fe40000000f00 */
[----:B------:R-:W-:Y:S02]  /*0af0*/  MOV R11, R25 ;  /* 0x00000019000b7202 */ /* 0x000fe40000000f00 */
[----:B------:R-:W-:Y:S02]  /*0b00*/  MOV R14, R15 ;  /* 0x0000000f000e7202 */ /* 0x000fe40000000f00 */
[----:B------:R-:W-:Y:S02]  /*0b10*/  MOV R7, R26 ;  /* 0x0000001a00077202 */ /* 0x000fe40000000f00 */
[----:B------:R-:W-:-:S02]  /*0b20*/  MOV R20, R24 ;  /* 0x0000001800147202 */ /* 0x000fc40000000f00 */
[----:B------:R-:W-:Y:S02]  /*0b30*/  MOV R25, R9 ;  /* 0x0000000900197202 */ /* 0x000fe40000000f00 */
[----:B------:R-:W-:-:S07]  /*0b40*/  MOV R15, 0xb60 ;  /* 0x00000b60000f7802 */ /* 0x000fce0000000f00 */
[----:B------:R-:W-:Y:S05]  /*0b50*/  CALL.REL.NOINC `($__internal_2_$__cuda_sm20_dsqrt_rn_f64_mediumpath_v1) ;  /* 0x0000000800a87944 */ /* 0x000fea0003c00000 */
.L_x_22:
[----:B------:R-:W-:Y:S05]  /*0b60*/  BSYNC.RECONVERGENT B2 ;  /* 0x0000000000027941 */ /* 0x000fea0003800200 */
.L_x_21:
[----:B------:R-:W2:Y:S04]  /*0b70*/  LDG.E.CONSTANT R7, desc[UR4][R18.64] ;  /* 0x0000000412077981 */ /* 0x000ea8000c1e9900 */
[----:B------:R-:W3:Y:S01]  /*0b80*/  LDG.E.CONSTANT R8, desc[UR4][R16.64] ;  /* 0x0000000410087981 */ /* 0x000ee2000c1e9900 */
[----:B------:R-:W2:Y:S01]  /*0b90*/  F2F.F32.F64 R28, R28 ;  /* 0x0000001c001c7310 */ /* 0x000ea20000301000 */
[----:B------:R-:W-:-:S04]  /*0ba0*/  FADD R21, R22, R21 ;  /* 0x0000001516157221 */ /* 0x000fc80000000000 */
[C-C-:B--2---:R-:W-:Y:S01]  /*0bb0*/  FFMA R7, R28.reuse, R7, R21.reuse ;  /* 0x000000071c077223 */ /* 0x144fe20000000015 */
[----:B---3--:R-:W-:-:S07]  /*0bc0*/  FFMA R15, R28, -R8, R21 ;  /* 0x800000081c0f7223 */ /* 0x008fce0000000015 */
.L_x_20:
[----:B------:R-:W-:Y:S05]  /*0bd0*/  BSYNC.RECONVERGENT B1 ;  /* 0x0000000000017941 */ /* 0x000fea0003800200 */
.L_x_19:
[----:B------:R-:W0:Y:S01]  /*0be0*/  LDC.64 R10, c[0x0][0x3c8] ;  /* 0x0000f200ff0a7b82 */ /* 0x000e220000000a00 */
[----:B------:R-:W-:Y:S01]  /*0bf0*/  IMAD R25, R6, UR10, R0 ;  /* 0x0000000a06197c24 */ /* 0x000fe2000f8e0200 */
[----:B------:R-:W-:-:S04]  /*0c00*/  IADD3 R0, PT, PT, R3, R0, RZ ;  /* 0x0000000003007210 */ /* 0x000fc80007ffe0ff */
[----:B------:R-:W-:Y:S02]  /*0c10*/  ISETP.GE.AND P0, PT, R0, UR10, PT ;  /* 0x0000000a00007c0c */ /* 0x000fe4000bf06270 */
        /* <DEDUP_REMOVED lines=9> */
[----:B------:R-:W-:Y:S05]  /*0cb0*/  BSYNC.RECONVERGENT B0 ;  /* 0x0000000000007941 */ /* 0x000fea0003800200 */
.L_x_18:
[----:B------:R-:W-:Y:S05]  /*0cc0*/  EXIT ;  /* 0x000000000000794d */ /* 0x000fea0003800000 */
.L_x_17:
[----:B------:R-:W-:Y:S01]  /*0cd0*/  BSSY.RECONVERGENT B0, `(.L_x_24) ;  /* 0x0000091000007945 */ /* 0x000fe20003800200 */
.L_x_29:
[----:B------:R-:W-:Y:S01]  /*0ce0*/  ISETP.GE.AND P0, PT, R0, R2, PT ;  /* 0x000000020000720c */ /* 0x000fe20003f06270 */
[----:B------:R-:W-:Y:S01]  /*0cf0*/  BSSY.RECONVERGENT B1, `(.L_x_25) ;  /* 0x0000081000017945 */ /* 0x000fe20003800200 */
[----:B0-----:R-:W-:Y:S02]  /*0d00*/  MOV R7, 0x7fffffff ;  /* 0x7fffffff00077802 */ /* 0x001fe40000000f00 */
[----:B------:R-:W-:Y:S02]  /*0d10*/  MOV R21, 0x7fffffff ;  /* 0x7fffffff00157802 */ /* 0x000fe40000000f00 */
[----:B------:R-:W-:-:S07]  /*0d20*/  MOV R15, 0x7fffffff ;  /* 0x7fffffff000f7802 */ /* 0x000fce0000000f00 */
[----:B------:R-:W-:Y:S05]  /*0d30*/  @!P0 BRA `(.L_x_26) ;  /* 0x0000000400f08947 */ /* 0x000fea0003800000 */
[----:B------:R-:W0:Y:S01]  /*0d40*/  LDC.64 R12, c[0x0][0x388] ;  /* 0x0000e200ff0c7b82 */ /* 0x000e220000000a00 */
[----:B------:R-:W-:-:S04]  /*0d50*/  IADD3 R7, P0, PT, -R5, R0, RZ ;  /* 0x0000000005077210 */ /* 0x000fc80007f1e1ff */
[----:B------:R-:W-:Y:S02]  /*0d60*/  LEA.HI.X.SX32 R8, R0, 0xffffffff, 0x1, P0 ;  /* 0xffffffff00087811 */ /* 0x000fe400000f0eff */
[C---:B------:R-:W-:Y:S02]  /*0d70*/  SHF.L.U32 R10, R7.reuse, 0x3, RZ ;  /* 0x00000003070a7819 */ /* 0x040fe400000006ff */
[----:B------:R-:W-:Y:S02]  /*0d80*/  SHF.L.U64.HI R7, R7, 0x3, R8 ;  /* 0x0000000307077819 */ /* 0x000fe40000010208 */
[----:B------:R-:W-:Y:S01]  /*0d90*/  IADD3 R14, P0, PT, R10, UR12, RZ ;  /* 0x0000000c0a0e7c10 */ /* 0x000fe2000ff1e0ff */
[----:B------:R-:W1:Y:S03]  /*0da0*/  LDC.64 R8, c[0x0][0x390] ;  /* 0x0000e400ff087b82 */ /* 0x000e660000000a00 */
[----:B------:R-:W-:-:S06]  /*0db0*/  IADD3.X R15, PT, PT, R7, UR13, RZ, P0, !PT ;  /* 0x0000000d070f7c10 */ /* 0x000fcc00087fe4ff */
[----:B------:R-:W2:Y:S01]  /*0dc0*/  LDG.E.64.CONSTANT R14, desc[UR4][R14.64+0x8] ;  /* 0x000008040e0e7981 */ /* 0x000ea2000c1e9b00 */
[----:B0-----:R-:W-:-:S06]  /*0dd0*/  IMAD.WIDE R12, R0, 0x8, R12 ;  /* 0x00000008000c7825 */ /* 0x001fcc00078e020c */
[----:B------:R-:W2:Y:S01]  /*0de0*/  LDG.E.64.CONSTANT R12, desc[UR4][R12.64+0x8] ;  /* 0x000008040c0c7981 */ /* 0x000ea2000c1e9b00 */
[----:B------:R-:W-:-:S04]  /*0df0*/  IADD3 R10, P0, PT, R10, UR14, RZ ;  /* 0x0000000e0a0a7c10 */ /* 0x000fc8000ff1e0ff */
[----:B------:R-:W-:Y:S01]  /*0e00*/  IADD3.X R11, PT, PT, R7, UR15, RZ, P0, !PT ;  /* 0x0000000f070b7c10 */ /* 0x000fe200087fe4ff */
[----:B-1----:R-:W-:-:S05]  /*0e10*/  IMAD.WIDE R8, R0, 0x8, R8 ;  /* 0x0000000800087825 */ /* 0x002fca00078e0208 */
[----:B------:R-:W3:Y:S04]  /*0e20*/  LDG.E.64.CONSTANT R10, desc[UR4][R10.64+0x8] ;  /* 0x000008040a0a7981 */ /* 0x000ee8000c1e9b00 */
[----:B------:R-:W3:Y:S01]  /*0e30*/  LDG.E.64.CONSTANT R8, desc[UR4][R8.64+0x8] ;  /* 0x0000080408087981 */ /* 0x000ee2000c1e9b00 */
[----:B------:R-:W-:Y:S01]  /*0e40*/  HFMA2 R27, -RZ, RZ, 1.9609375, 0 ;  /* 0x3fd80000ff1b7431 */ /* 0x000fe200000001ff */
[----:B------:R-:W-:Y:S01]  /*0e50*/  MOV R26, 0x0 ;  /* 0x00000000001a7802 */ /* 0x000fe20000000f00 */
[----:B------:R-:W-:Y:S01]  /*0e60*/  BSSY.RECONVERGENT B2, `(.L_x_27) ;  /* 0x0000063000027945 */ /* 0x000fe20003800200 */
[----:B--2---:R-:W-:-:S04]  /*0e70*/  FADD R7, R12, -R14 ;  /* 0x8000000e0c077221 */ /* 0x004fc80000000000 */
[----:B------:R-:W-:-:S04]  /*0e80*/  FADD R20, -R12, R7 ;  /* 0x000000070c147221 */ /* 0x000fc80000000100 */
[--C-:B------:R-:W-:Y:S01]  /*0e90*/  FADD R21, R7, -R20.reuse ;  /* 0x8000001407157221 */ /* 0x100fe20000000000 */
[----:B------:R-:W-:-:S03]  /*0ea0*/  FADD R20, -R14, -R20 ;  /* 0x800000140e147221 */ /* 0x000fc60000000100 */
[----:B------:R-:W-:Y:S01]  /*0eb0*/  FADD R21, R12, -R21 ;  /* 0x800000150c157221 */ /* 0x000fe20000000000 */
[----:B------:R-:W-:-:S03]  /*0ec0*/  FADD R13, R13, -R15 ;  /* 0x8000000f0d0d7221 */ /* 0x000fc60000000000 */
[----:B------:R-:W-:-:S04]  /*0ed0*/  FADD R20, R21, R20 ;  /* 0x0000001415147221 */ /* 0x000fc80000000000 */
[----:B------:R-:W-:-:S04]  /*0ee0*/  FADD R20, R20, R13 ;  /* 0x0000000d14147221 */ /* 0x000fc80000000000 */
[----:B------:R-:W-:-:S04]  /*0ef0*/  FADD R12, R7, R20 ;  /* 0x00000014070c7221 */ /* 0x000fc80000000000 */
[----:B------:R-:W-:Y:S01]  /*0f00*/  FADD R15, -R7, R12 ;  /* 0x0000000c070f7221 */ /* 0x000fe20000000100 */
[----:B---3--:R-:W-:-:S03]  /*0f10*/  FADD R13, R8, -R10 ;  /* 0x8000000a080d7221 */ /* 0x008fc60000000000 */
[--C-:B------:R-:W-:Y:S01]  /*0f20*/  FADD R14, R12, -R15.reuse ;  /* 0x8000000f0c0e7221 */ /* 0x100fe20000000000 */
[----:B------:R-:W-:Y:S01]  /*0f30*/  FADD R21, R20, -R15 ;  /* 0x8000000f14157221 */ /* 0x000fe20000000000 */
[-C--:B------:R-:W-:Y:S02]  /*0f40*/  FMUL R15, R12, R4.reuse ;  /* 0x000000040c0f7220 */ /* 0x080fe40000400000 */
[----:B------:R-:W-:Y:S01]  /*0f50*/  FADD R14, R7, -R14 ;  /* 0x8000000e070e7221 */ /* 0x000fe20000000000 */
[----:B------:R-:W-:Y:S01]  /*0f60*/  FADD R7, -R8, R13 ;  /* 0x0000000d08077221 */ /* 0x000fe20000000100 */
[----:B------:R-:W-:Y:S02]  /*0f70*/  FFMA R12, R12, R4, -R15 ;  /* 0x000000040c0c7223 */ /* 0x000fe4000000080f */
[----:B------:R-:W-:Y:S01]  /*0f80*/  FADD R21, R14, R21 ;  /* 0x000000150e157221 */ /* 0x000fe20000000000 */
[----:B------:R-:W-:-:S03]  /*0f90*/  FADD R23, R13, -R7 ;  /* 0x800000070d177221 */ /* 0x000fc60000000000 */
[----:B------:R-:W-:Y:S01]  /*0fa0*/  FFMA R12, R21, R4, R12 ;  /* 0x00000004150c7223 */ /* 0x000fe2000000000c */
[----:B------:R-:W-:Y:S01]  /*0fb0*/  FADD R10, -R10, -R7 ;  /* 0x800000070a0a7221 */ /* 0x000fe20000000100 */
[----:B------:R-:W-:Y:S02]  /*0fc0*/  FADD R23, R8, -R23 ;  /* 0x8000001708177221 */ /* 0x000fe40000000000 */
[----:B------:R-:W-:Y:S01]  /*0fd0*/  FADD R22, R15, R12 ;  /* 0x0000000c0f167221 */ /* 0x000fe20000000000 */
[----:B------:R-:W-:Y:S01]  /*0fe0*/  FADD R9, R9, -R11 ;  /* 0x8000000b09097221 */ /* 0x000fe20000000000 */
[----:B------:R-:W-:Y:S02]  /*0ff0*/  FADD R10, R23, R10 ;  /* 0x0000000a170a7221 */ /* 0x000fe40000000000 */
[----:B------:R-:W-:Y:S02]  /*1000*/  FADD R7, -R15, R22 ;  /* 0x000000160f077221 */ /* 0x000fe40000000100 */
[----:B------:R-:W-:-:S02]  /*1010*/  FADD R10, R10, R9 ;  /* 0x000000090a0a7221 */ /* 0x000fc40000000000 */
[--C-:B------:R-:W-:Y:S01]  /*1020*/  FADD R8, R22, -R7.reuse ;  /* 0x8000000716087221 */ /* 0x100fe20000000000 */
[----:B------:R-:W-:Y:S01]  /*1030*/  FADD R21, R12, -R7 ;  /* 0x800000070c157221 */ /* 0x000fe20000000000 */
[----:B------:R-:W-:Y:S02]  /*1040*/  FADD R9, R13, R10 ;  /* 0x0000000a0d097221 */ /* 0x000fe40000000000 */
[----:B------:R-:W-:Y:S02]  /*1050*/  FADD R8, R15, -R8 ;  /* 0x800000080f087221 */ /* 0x000fe40000000000 */
[----:B------:R-:W-:Y:S02]  /*1060*/  FADD R7, -R13, R9 ;  /* 0x000000090d077221 */ /* 0x000fe40000000100 */
[----:B------:R-:W-:Y:S02]  /*1070*/  FADD R21, R8, R21 ;  /* 0x0000001508157221 */ /* 0x000fe40000000000 */
[--C-:B------:R-:W-:Y:S01]  /*1080*/  FADD R8, R9, -R7.reuse ;  /* 0x8000000709087221 */ /* 0x100fe20000000000 */
[----:B------:R-:W-:Y:S01]  /*1090*/  FADD R10, R10, -R7 ;  /* 0x800000070a0a7221 */ /* 0x000fe20000000000 */
[C---:B------:R-:W-:Y:S01]  /*10a0*/  FMUL R7, R22.reuse, R22 ;  /* 0x0000001616077220 */ /* 0x040fe20000400000 */
[----:B------:R-:W-:Y:S01]  /*10b0*/  FMUL R12, R22, R21 ;  /* 0x00000015160c7220 */ /* 0x000fe20000400000 */
[----:B------:R-:W-:-:S02]  /*10c0*/  FADD R13, R13, -R8 ;  /* 0x800000080d0d7221 */ /* 0x000fc40000000000 */
[C---:B------:R-:W-:Y:S01]  /*10d0*/  FFMA R11, R22.reuse, R22, -R7 ;  /* 0x00000016160b7223 */ /* 0x040fe20000000807 */
[----:B------:R-:W-:Y:S01]  /*10e0*/  FFMA R12, R22, R21, R12 ;  /* 0x00000015160c7223 */ /* 0x000fe2000000000c */
[-C--:B------:R-:W-:Y:S01]  /*10f0*/  FMUL R8, R9, R4.reuse ;  /* 0x0000000409087220 */ /* 0x080fe20000400000 */
[----:B------:R-:W-:Y:S02]  /*1100*/  FADD R13, R13, R10 ;  /* 0x0000000a0d0d7221 */ /* 0x000fe40000000000 */
[----:B------:R-:W-:Y:S01]  /*1110*/  FADD R12, R11, R12 ;  /* 0x0000000c0b0c7221 */ /* 0x000fe20000000000 */
[----:B------:R-:W-:-:S03]  /*1120*/  FFMA R10, R9, R4, -R8 ;  /* 0x00000004090a7223 */ /* 0x000fc60000000808 */
[----:B------:R-:W-:Y:S01]  /*1130*/  FFMA R14, R21, R21, R12 ;  /* 0x00000015150e7223 */ /* 0x000fe2000000000c */
[----:B------:R-:W-:-:S03]  /*1140*/  FFMA R13, R13, R4, R10 ;  /* 0x000000040d0d7223 */ /* 0x000fc6000000000a */
[----:B------:R-:W-:Y:S01]  /*1150*/  FADD R11, R7, R14 ;  /* 0x0000000e070b7221 */ /* 0x000fe20000000000 */
[----:B------:R-:W-:-:S03]  /*1160*/  FADD R10, R8, R13 ;  /* 0x0000000d080a7221 */ /* 0x000fc60000000000 */
[--C-:B------:R-:W-:Y:S01]  /*1170*/  FADD R20, -R7, R11.reuse ;  /* 0x0000000b07147221 */ /* 0x100fe20000000100 */
[----:B------:R-:W-:Y:S01]  /*1180*/  FADD R12, -R8, R10 ;  /* 0x0000000a080c7221 */ /* 0x000fe20000000100 */
[----:B------:R-:W-:Y:S02]  /*1190*/  FADD R9, R10, -R11 ;  /* 0x8000000b0a097221 */ /* 0x000fe40000000000 */
[--C-:B------:R-:W-:Y:S01]  /*11a0*/  FADD R23, R14, -R20.reuse ;  /* 0x800000140e177221 */ /* 0x100fe20000000000 */
[----:B------:R-:W-:Y:S01]  /*11b0*/  FADD R20, -R11, R20 ;  /* 0x000000140b147221 */ /* 0x000fe20000000100 */
[C-C-:B------:R-:W-:Y:S01]  /*11c0*/  FADD R15, R10.reuse, -R12.reuse ;  /* 0x8000000c0a0f7221 */ /* 0x140fe20000000000 */
[----:B------:R-:W-:Y:S01]  /*11d0*/  FADD R14, -R10, R9 ;  /* 0x000000090a0e7221 */ /* 0x000fe20000000100 */
[----:B------:R-:W-:Y:S01]  /*11e0*/  FADD R12, R13, -R12 ;  /* 0x8000000c0d0c7221 */ /* 0x000fe20000000000 */
[----:B------:R-:W-:Y:S01]  /*11f0*/  FADD R20, R7, R20 ;  /* 0x0000001407147221 */ /* 0x000fe20000000000 */
[----:B------:R-:W-:Y:S01]  /*1200*/  FADD R15, R8, -R15 ;  /* 0x8000000f080f7221 */ /* 0x000fe20000000000 */
[--C-:B------:R-:W-:Y:S01]  /*1210*/  FADD R7, R9, -R14.reuse ;  /* 0x8000000e09077221 */ /* 0x100fe20000000000 */
[----:B------:R-:W-:Y:S01]  /*1220*/  FADD R14, -R11, -R14 ;  /* 0x8000000e0b0e7221 */ /* 0x000fe20000000100 */
[----:B------:R-:W-:Y:S01]  /*1230*/  FADD R23, R20, R23 ;  /* 0x0000001714177221 */ /* 0x000fe20000000000 */
[----:B------:R-:W-:Y:S01]  /*1240*/  FADD R12, R15, R12 ;  /* 0x0000000c0f0c7221 */ /* 0x000fe20000000000 */
[----:B------:R-:W-:-:S03]  /*1250*/  FADD R7, R10, -R7 ;  /* 0x800000070a077221 */ /* 0x000fc60000000000 */
[----:B------:R-:W-:Y:S01]  /*1260*/  FADD R12, R12, -R23 ;  /* 0x800000170c0c7221 */ /* 0x000fe20000000000 */
[----:B------:R-:W-:-:S04]  /*1270*/  FADD R7, R7, R14 ;  /* 0x0000000e07077221 */ /* 0x000fc80000000000 */
[----:B------:R-:W-:-:S04]  /*1280*/  FADD R12, R7, R12 ;  /* 0x0000000c070c7221 */ /* 0x000fc80000000000 */
[----:B------:R-:W-:-:S04]  /*1290*/  FADD R14, R9, R12 ;  /* 0x0000000c090e7221 */ /* 0x000fc80000000000 */
[----:B------:R-:W-:-:S04]  /*12a0*/  FADD R7, -R9, R14 ;  /* 0x0000000e09077221 */ /* 0x000fc80000000100 */
[--C-:B------:R-:W-:Y:S01]  /*12b0*/  FADD R8, R14, -R7.reuse ;  /* 0x800000070e087221 */ /* 0x100fe20000000000 */
[----:B------:R-:W-:-:S03]  /*12c0*/  FADD R7, R12, -R7 ;  /* 0x800000070c077221 */ /* 0x000fc60000000000 */
[----:B------:R-:W-:-:S04]  /*12d0*/  FADD R8, R9, -R8 ;  /* 0x8000000809087221 */ /* 0x000fc80000000000 */
[----:B------:R-:W-:Y:S01]  /*12e0*/  FADD R7, R8, R7 ;  /* 0x0000000708077221 */ /* 0x000fe20000000000 */
[----:B------:R-:W-:Y:S08]  /*12f0*/  F2F.F64.F32 R24, R14 ;  /* 0x0000000e00187310 */ /* 0x000ff00000201800 */
[----:B------:R-:W0:Y:S02]  /*1300*/  F2F.F64.F32 R8, R7 ;  /* 0x0000000700087310 */ /* 0x000e240000201800 */
[----:B0-----:R-:W-:-:S06]  /*1310*/  DADD R24, R24, R8 ;  /* 0x0000000018187229 */ /* 0x001fcc0000000008 */
[----:B------:R-:W0:Y:S04]  /*1320*/  MUFU.RSQ64H R11, R25 ;  /* 0x00000019000b7308 */ /* 0x000e280000001c00 */
[----:B------:R-:W-:-:S06]  /*1330*/  IADD3 R10, PT, PT, R25, -0x3500000, RZ ;  /* 0xfcb00000190a7810 */ /* 0x000fcc0007ffe0ff */
[----:B0-----:R-:W-:-:S08]  /*1340*/  DMUL R8, R10, R10 ;  /* 0x0000000a0a087228 */ /* 0x001fd00000000000 */
[----:B------:R-:W-:-:S08]  /*1350*/  DFMA R8, R24, -R8, 1 ;  /* 0x3ff000001808742b */ /* 0x000fd00000000808 */
[----:B------:R-:W-:Y:S02]  /*1360*/  DFMA R26, R8, R26, 0.5 ;  /* 0x3fe00000081a742b */ /* 0x000fe4000000001a */
[----:B------:R-:W-:-:S08]  /*1370*/  DMUL R8, R10, R8 ;  /* 0x000000080a087228 */ /* 0x000fd00000000000 */
[----:B------:R-:W-:Y:S01]  /*1380*/  DFMA R26, R26, R8, R10 ;  /* 0x000000081a1a722b */ /* 0x000fe2000000000a */
[----:B------:R-:W-:-:S07]  /*1390*/  ISETP.GE.U32.AND P0, PT, R10, 0x7ca00000, PT ;  /* 0x7ca000000a00780c */ /* 0x000fce0003f06070 */
        /* <DEDUP_REMOVED lines=15> */
.L_x_28:
[----:B------:R-:W-:Y:S05]  /*1490*/  BSYNC.RECONVERGENT B2 ;  /* 0x0000000000027941 */ /* 0x000fea0003800200 */
.L_x_27:
[----:B------:R-:W2:Y:S04]  /*14a0*/  LDG.E.CONSTANT R7, desc[UR4][R18.64] ;  /* 0x0000000412077981 */ /* 0x000ea8000c1e9900 */
[----:B------:R-:W3:Y:S01]  /*14b0*/  LDG.E.CONSTANT R8, desc[UR4][R16.64] ;  /* 0x0000000410087981 */ /* 0x000ee2000c1e9900 */
[----:B------:R-:W2:Y:S01]  /*14c0*/  F2F.F32.F64 R28, R28 ;  /* 0x0000001c001c7310 */ /* 0x000ea20000301000 */
[----:B------:R-:W-:-:S04]  /*14d0*/  FADD R21, R22, R21 ;  /* 0x0000001516157221 */ /* 0x000fc80000000000 */
[C-C-:B--2---:R-:W-:Y:S01]  /*14e0*/  FFMA R7, R28.reuse, R7, R21.reuse ;  /* 0x000000071c077223 */ /* 0x144fe20000000015 */
[----:B---3--:R-:W-:-:S07]  /*14f0*/  FFMA R15, R28, -R8, R21 ;  /* 0x800000081c0f7223 */ /* 0x008fce0000000015 */
.L_x_26:
[----:B------:R-:W-:Y:S05]  /*1500*/  BSYNC.RECONVERGENT B1 ;  /* 0x0000000000017941 */ /* 0x000fea0003800200 */
.L_x_25:
        /* <DEDUP_REMOVED lines=14> */
.L_x_24:
[----:B------:R-:W-:Y:S05]  /*15f0*/  EXIT ;  /* 0x000000000000794d */ /* 0x000fea0003800000 */
        .weak           $__internal_2_$__cuda_sm20_dsqrt_rn_f64_mediumpath_v1
        .type           $__internal_2_$__cuda_sm20_dsqrt_rn_f64_mediumpath_v1,@function
        .size           $__internal_2_$__cuda_sm20_dsqrt_rn_f64_mediumpath_v1,($__internal_3_$__cuda_sm20_rcp_rn_f32_slowpath - $__internal_2_$__cuda_sm20_dsqrt_rn_f64_mediumpath_v1)
$__internal_2_$__cuda_sm20_dsqrt_rn_f64_mediumpath_v1:
[----:B------:R-:W-:Y:S01]  /*1600*/  ISETP.GE.U32.AND P0, PT, R10, -0x3400000, PT ;  /* 0xfcc000000a00780c */ /* 0x000fe20003f06070 */
[----:B------:R-:W-:Y:S01]  /*1610*/  BSSY.RECONVERGENT B3, `(.L_x_30) ;  /* 0x0000027000037945 */ /* 0x000fe20003800200 */
[----:B------:R-:W-:Y:S02]  /*1620*/  MOV R9, R13 ;  /* 0x0000000d00097202 */ /* 0x000fe40000000f00 */
[----:B------:R-:W-:Y:S02]  /*1630*/  MOV R10, R20 ;  /* 0x00000014000a7202 */ /* 0x000fe40000000f00 */
[----:B------:R-:W-:Y:S02]  /*1640*/  MOV R24, R7 ;  /* 0x0000000700187202 */ /* 0x000fe40000000f00 */
[----:B------:R-:W-:-:S05]  /*1650*/  MOV R13, R14 ;  /* 0x0000000e000d7202 */ /* 0x000fca0000000f00 */
        /* <DEDUP_REMOVED lines=9> */
.L_x_31:
[----:B------:R-:W-:-:S14]  /*16f0*/  DSETP.NE.AND P0, PT, R10, RZ, PT ;  /* 0x000000ff0a00722a */ /* 0x000fdc0003f05000 */
[----:B------:R-:W-:Y:S05]  /*1700*/  @!P0 BRA `(.L_x_33) ;  /* 0x0000000000588947 */ /* 0x000fea0003800000 */
[----:B------:R-:W-:-:S13]  /*1710*/  ISETP.GE.AND P0, PT, R11, RZ, PT ;  /* 0x000000ff0b00720c */ /* 0x000fda0003f06270 */
[----:B------:R-:W-:Y:S02]  /*1720*/  @!P0 MOV R8, 0x0 ;  /* 0x0000000000088802 */ /* 0x000fe40000000f00 */
[----:B------:R-:W-:Y:S01]  /*1730*/  @!P0 MOV R9, 0xfff80000 ;  /* 0xfff8000000098802 */ /* 0x000fe20000000f00 */
[----:B------:R-:W-:Y:S06]  /*1740*/  @!P0 BRA `(.L_x_32) ;  /* 0x00000000004c8947 */ /* 0x000fec0003800000 */
[----:B------:R-:W-:-:S13]  /*1750*/  ISETP.GT.AND P0, PT, R11, 0x7fefffff, PT ;  /* 0x7fefffff0b00780c */ /* 0x000fda0003f04270 */
[----:B------:R-:W-:Y:S05]  /*1760*/  @P0 BRA `(.L_x_33) ;  /* 0x0000000000400947 */ /* 0x000fea0003800000 */
[----:B------:R-:W-:Y:S01]  /*1770*/  DMUL R24, R10, 8.11296384146066816958e+31 ;  /* 0x469000000a187828 */ /* 0x000fe20000000000 */
[----:B------:R-:W-:Y:S01]  /*1780*/  MOV R12, RZ ;  /* 0x000000ff000c7202 */ /* 0x000fe20000000f00 */
[----:B------:R-:W-:Y:S01]  /*1790*/  HFMA2 R9, -RZ, RZ, 1.9609375, 0 ;  /* 0x3fd80000ff097431 */ /* 0x000fe200000001ff */
        /* <DEDUP_REMOVED lines=13> */
.L_x_33:
[----:B------:R-:W-:-:S11]  /*1870*/  DADD R8, R10, R10 ;  /* 0x000000000a087229 */ /* 0x000fd6000000000a */
.L_x_32:
[----:B------:R-:W-:Y:S05]  /*1880*/  BSYNC.RECONVERGENT B3 ;  /* 0x0000000000037941 */ /* 0x000fea0003800200 */
.L_x_30:
[----:B------:R-:W-:Y:S01]  /*1890*/  MOV R29, R9 ;  /* 0x00000009001d7202 */ /* 0x000fe20000000f00 */
[----:B------:R-:W-:Y:S01]  /*18a0*/  HFMA2 R9, -RZ, RZ, 0, 0 ;  /* 0x00000000ff097431 */ /* 0x000fe200000001ff */
[----:B------:R-:W-:Y:S02]  /*18b0*/  MOV R28, R8 ;  /* 0x00000008001c7202 */ /* 0x000fe40000000f00 */
[----:B------:R-:W-:-:S04]  /*18c0*/  MOV R8, R15 ;  /* 0x0000000f00087202 */ /* 0x000fc80000000f00 */
[----:B------:R-:W-:Y:S05]  /*18d0*/  RET.REL.NODEC R8 `(bollinger_bands_sma_prefix_f32) ;  /* 0xffffffe408c87950 */ /* 0x000fea0003c3ffff */
        .weak           $__internal_3_$__cuda_sm20_rcp_rn_f32_slowpath
        .type           $__internal_3_$__cuda_sm20_rcp_rn_f32_slowpath,@function
        .size           $__internal_3_$__cuda_sm20_rcp_rn_f32_slowpath,(.L_x_41 - $__internal_3_$__cuda_sm20_rcp_rn_f32_slowpath)
$__internal_3_$__cuda_sm20_rcp_rn_f32_slowpath:
[----:B------:R-:W-:-:S04]  /*18e0*/  SHF.L.U32 R3, R0, 0x1, RZ ;  /* 0x0000000100037819 */ /* 0x000fc800000006ff */
[----:B------:R-:W-:-:S04]  /*18f0*/  SHF.R.U32.HI R3, RZ, 0x18, R3 ;  /* 0x00000018ff037819 */ /* 0x000fc80000011603 */
[----:B------:R-:W-:-:S13]  /*1900*/  ISETP.NE.U32.AND P0, PT, R3, RZ, PT ;  /* 0x000000ff0300720c */ /* 0x000fda0003f05070 */
[----:B------:R-:W-:Y:S05]  /*1910*/  @P0 BRA `(.L_x_34) ;  /* 0x00000000002c0947 */ /* 0x000fea0003800000 */
[----:B------:R-:W-:-:S04]  /*1920*/  SHF.L.U32 R3, R0, 0x1, RZ ;  /* 0x0000000100037819 */ /* 0x000fc800000006ff */
[----:B------:R-:W-:-:S13]  /*1930*/  ISETP.NE.AND P0, PT, R3, RZ, PT ;  /* 0x000000ff0300720c */ /* 0x000fda0003f05270 */
[----:B------:R0:W1:Y:S01]  /*1940*/  @!P0 MUFU.RCP R3, R0 ;  /* 0x0000000000038308 */ /* 0x0000620000001000 */
[----:B------:R-:W-:Y:S05]  /*1950*/  @!P0 BRA `(.L_x_35) ;  /* 0x0000000000a48947 */ /* 0x000fea0003800000 */
[----:B------:R-:W-:-:S04]  /*1960*/  FFMA R4, R0, 1.84467440737095516160e+19, RZ ;  /* 0x5f80000000047823 */ /* 0x000fc800000000ff */
[----:B-1----:R-:W0:Y:S02]  /*1970*/  MUFU.RCP R3, R4 ;  /* 0x0000000400037308 */ /* 0x002e240000001000 */
[----:B0-----:R-:W-:-:S04]  /*1980*/  FFMA R0, R4, R3, -1 ;  /* 0xbf80000004007423 */ /* 0x001fc80000000003 */
[----:B------:R-:W-:-:S04]  /*1990*/  FADD.FTZ R0, -R0, -RZ ;  /* 0x800000ff00007221 */ /* 0x000fc80000010100 */
[----:B------:R-:W-:-:S04]  /*19a0*/  FFMA R0, R3, R0, R3 ;  /* 0x0000000003007223 */ /* 0x000fc80000000003 */
[----:B------:R-:W-:Y:S01]  /*19b0*/  FFMA R3, R0, 1.84467440737095516160e+19, RZ ;  /* 0x5f80000000037823 */ /* 0x000fe200000000ff */
[----:B------:R-:W-:Y:S06]  /*19c0*/  BRA `(.L_x_35) ;  /* 0x0000000000887947 */ /* 0x000fec0003800000 */
.L_x_34:
[----:B------:R-:W-:-:S04]  /*19d0*/  IADD3 R4, PT, PT, R3, -0xfd, RZ ;  /* 0xffffff0303047810 */ /* 0x000fc80007ffe0ff */
[----:B------:R-:W-:-:S13]  /*19e0*/  ISETP.GT.U32.AND P0, PT, R4, 0x1, PT ;  /* 0x000000010400780c */ /* 0x000fda0003f04070 */
[----:B------:R-:W-:Y:S05]  /*19f0*/  @P0 BRA `(.L_x_36) ;  /* 0x0000000000780947 */ /* 0x000fea0003800000 */
[----:B------:R-:W-:Y:S02]  /*1a00*/  LOP3.LUT R7, R0, 0x7fffff, RZ, 0xc0, !PT ;  /* 0x007fffff00077812 */ /* 0x000fe400078ec0ff */
[----:B------:R-:W-:Y:S02]  /*1a10*/  MOV R11, 0x3 ;  /* 0x00000003000b7802 */ /* 0x000fe40000000f00 */
[----:B------:R-:W-:Y:S02]  /*1a20*/  LOP3.LUT R7, R7, 0x3f800000, RZ, 0xfc, !PT ;  /* 0x3f80000007077812 */ /* 0x000fe400078efcff */
[----:B------:R-:W-:Y:S02]  /*1a30*/  SHF.L.U32 R12, R11, R4, RZ ;  /* 0x000000040b0c7219 */ /* 0x000fe400000006ff */
[----:B------:R-:W0:Y:S02]  /*1a40*/  MUFU.RCP R8, R7 ;  /* 0x0000000700087308 */ /* 0x000e240000001000 */
[----:B0-----:R-:W-:-:S04]  /*1a50*/  FFMA R9, R7, R8, -1 ;  /* 0xbf80000007097423 */ /* 0x001fc80000000008 */
[----:B------:R-:W-:-:S04]  /*1a60*/  FADD.FTZ R9, -R9, -RZ ;  /* 0x800000ff09097221 */ /* 0x000fc80000010100 */
[CCC-:B------:R-:W-:Y:S01]  /*1a70*/  FFMA.RM R10, R8.reuse, R9.reuse, R8.reuse ;  /* 0x00000009080a7223 */ /* 0x1c0fe20000004008 */
[----:B------:R-:W-:-:S04]  /*1a80*/  FFMA.RP R9, R8, R9, R8 ;  /* 0x0000000908097223 */ /* 0x000fc80000008008 */
[C---:B------:R-:W-:Y:S02]  /*1a90*/  LOP3.LUT R8, R10.reuse, 0x7fffff, RZ, 0xc0, !PT ;  /* 0x007fffff0a087812 */ /* 0x040fe400078ec0ff */
[----:B------:R-:W-:Y:S02]  /*1aa0*/  FSETP.NEU.FTZ.AND P0, PT, R10, R9, PT ;  /* 0x000000090a00720b */ /* 0x000fe40003f1d000 */
[----:B------:R-:W-:Y:S02]  /*1ab0*/  LOP3.LUT R9, R8, 0x800000, RZ, 0xfc, !PT ;  /* 0x0080000008097812 */ /* 0x000fe400078efcff */
[----:B------:R-:W-:Y:S02]  /*1ac0*/  SEL R8, RZ, 0xffffffff, !P0 ;  /* 0xffffffffff087807 */ /* 0x000fe40004000000 */
[----:B------:R-:W-:Y:S02]  /*1ad0*/  LOP3.LUT R7, R12, R9, RZ, 0xc0, !PT ;  /* 0x000000090c077212 */ /* 0x000fe400078ec0ff */
[----:B------:R-:W-:-:S02]  /*1ae0*/  IADD3 R8, PT, PT, -R8, RZ, RZ ;  /* 0x000000ff08087210 */ /* 0x000fc40007ffe1ff */
[-C--:B------:R-:W-:Y:S02]  /*1af0*/  SHF.R.U32.HI R7, RZ, R4.reuse, R7 ;  /* 0x00000004ff077219 */ /* 0x080fe40000011607 */
[----:B------:R-:W-:Y:S02]  /*1b00*/  LOP3.LUT P1, RZ, R8, R4, R9, 0xf8, !PT ;  /* 0x0000000408ff7212 */ /* 0x000fe4000782f809 */
[C---:B------:R-:W-:Y:S02]  /*1b10*/  LOP3.LUT P0, RZ, R7.reuse, 0x1, RZ, 0xc0, !PT ;  /* 0x0000000107ff7812 */ /* 0x040fe4000780c0ff */
[----:B------:R-:W-:-:S04]  /*1b20*/  LOP3.LUT P2, RZ, R7, 0x2, RZ, 0xc0, !PT ;  /* 0x0000000207ff7812 */ /* 0x000fc8000784c0ff */
[----:B------:R-:W-:Y:S02]  /*1b30*/  PLOP3.LUT P0, PT, P0, P1, P2, 0xe0, 0x0 ;  /* 0x000000000000781c */ /* 0x000fe40000703c20 */
[----:B------:R-:W-:Y:S02]  /*1b40*/  LOP3.LUT P1, RZ, R0, 0x7fffff, RZ, 0xc0, !PT ;  /* 0x007fffff00ff7812 */ /* 0x000fe4000782c0ff */
[----:B------:R-:W-:-:S04]  /*1b50*/  SEL R4, RZ, 0x1, !P0 ;  /* 0x00000001ff047807 */ /* 0x000fc80004000000 */
[----:B------:R-:W-:-:S04]  /*1b60*/  IADD3 R4, PT, PT, -R4, RZ, RZ ;  /* 0x000000ff04047210 */ /* 0x000fc80007ffe1ff */
[----:B------:R-:W-:Y:S02]  /*1b70*/  ISETP.GE.AND P0, PT, R4, RZ, PT ;  /* 0x000000ff0400720c */ /* 0x000fe40003f06270 */
[----:B------:R-:W-:-:S04]  /*1b80*/  IADD3 R4, PT, PT, R3, -0xfc, RZ ;  /* 0xffffff0403047810 */ /* 0x000fc80007ffe0ff */
[----:B------:R-:W-:-:S07]  /*1b90*/  SHF.R.U32.HI R3, RZ, R4, R9 ;  /* 0x00000004ff037219 */ /* 0x000fce0000011609 */
[----:B------:R-:W-:-:S04]  /*1ba0*/  @!P0 IADD3 R3, PT, PT, R3, 0x1, RZ ;  /* 0x0000000103038810 */ /* 0x000fc80007ffe0ff */
[----:B------:R-:W-:-:S04]  /*1bb0*/  @!P1 SHF.L.U32 R3, R3, 0x1, RZ ;  /* 0x0000000103039819 */ /* 0x000fc800000006ff */
[----:B------:R-:W-:Y:S01]  /*1bc0*/  LOP3.LUT R3, R3, 0x80000000, R0, 0xf8, !PT ;  /* 0x8000000003037812 */ /* 0x000fe200078ef800 */
[----:B------:R-:W-:Y:S06]  /*1bd0*/  BRA `(.L_x_35) ;  /* 0x0000000000047947 */ /* 0x000fec0003800000 */
.L_x_36:
[----:B------:R2:W3:Y:S02]  /*1be0*/  MUFU.RCP R3, R0 ;  /* 0x0000000000037308 */ /* 0x0004e40000001000 */
.L_x_35:
[----:B-1-3--:R-:W-:Y:S01]  /*1bf0*/  MOV R4, R3 ;  /* 0x0000000300047202 */ /* 0x00afe20000000f00 */
[----:B------:R-:W-:-:S04]  /*1c00*/  HFMA2 R3, -RZ, RZ, 0, 0 ;  /* 0x00000000ff037431 */ /* 0x000fc800000001ff */
[----:B0-2---:R-:W-:Y:S05]  /*1c10*/  RET.REL.NODEC R2 `(bollinger_bands_sma_prefix_f32) ;  /* 0xffffffe002f87950 */ /* 0x005fea0003c3ffff */
.L_x_37:
        /* <DEDUP_REMOVED lines=14> */
.L_x_41:


//--------------------- .nv.shared.reserved.0     --------------------------
	.section	.nv.shared.reserved.0,"aw",@nobits
	.weak		__nv_reservedSMEM_offset_0_alias
	.size		__nv_reservedSMEM_offset_0_alias, 0, 64
	.other		__nv_reservedSMEM_offset_0_alias,@"STO_CUDA_RESERVED_SHARED STV_DEFAULT"
__nv_reservedSMEM_offset_0_alias:
	.zero		0
	.zero		64


//--------------------- .nv.constant0.bollinger_bands_many_series_one_param_f32 --------------------------
	.section	.nv.constant0.bollinger_bands_many_series_one_param_f32,"a",@progbits
	.sectionflags	@""
	.align	4
.nv.constant0.bollinger_bands_many_series_one_param_f32:
	.zero		976


//--------------------- .nv.constant0.bollinger_bands_sma_prefix_f32 --------------------------
	.section	.nv.constant0.bollinger_bands_sma_prefix_f32,"a",@progbits
	.sectionflags	@""
	.align	4
.nv.constant0.bollinger_bands_sma_prefix_f32:
	.zero		992


//--------------------- SYMBOLS --------------------------

	.type		.nv.reservedSmem.offset0,@object
	.size		.nv.reservedSmem.offset0,0x4
